	.target	sm_90a

	.elftype	@"ET_EXEC"


//--------------------- .note.nv.tkinfo           --------------------------
	.section	.note.nv.tkinfo,"",@"SHT_NOTE"
	.sectionflags	@"SHF_NOTE_NV_TKINFO"
	.tkinfo
        /*0018*/ 	.word	0x00000002
        /*0030*/ 	.string	""
        /*0030*/ 	.string	"ptxas"
        /*0030*/ 	.string	"Cuda compilation tools, release 13.0, V13.0.88"
        /*0030*/ 	.string	"Build cuda_13.0.r13.0/compiler.36424714_0"
        /*0030*/ 	.string	"-arch sm_90a -m 64 "



//--------------------- .note.nv.cuinfo           --------------------------
	.section	.note.nv.cuinfo,"",@"SHT_NOTE"
	.sectionflags	@"SHF_NOTE_NV_CUINFO"
        /*0018*/ 	.short	0x0002
        /*001a*/ 	.short	0x005a
        /*001c*/ 	.short	0x0082
	.zero		2


//--------------------- .nv.info                  --------------------------
	.section	.nv.info,"",@"SHT_CUDA_INFO"
	.align	4


	//----- nvinfo : EIATTR_REGCOUNT
	.align		4
        /*0000*/ 	.byte	0x04, 0x2f
        /*0002*/ 	.short	(.L_12 - .L_11)
	.align		4
.L_11:
        /*0004*/ 	.word	index@(_ZN7cutlass13device_kernelINS_4gemm6kernel13GemmUniversalIN4cute5tupleIJiiiiEEENS1_10collective13CollectiveMmaINS1_43MainloopSm90TmaGmmaWarpSpecializedSparseFP8ILi6ENS5_IJNS4_1CILi1EEENSA_ILi2EEESB_EEENS1_35KernelTmaWarpSpecializedCooperativeEEENS5_IJNSA_ILi256EEENSA_ILi128EEESH_EEENS_12float_e4m3_tENS5_IJNS4_6LayoutINS5_IJiNS5_IJSC_iEEEiEEENS5_IJlNS5_IJSB_SC_EEElEEEEENSK_INS5_IJNS5_IJNSA_ILi64EEEiEEENS5_IJSH_iEEEiEEENS5_IJNS5_IJSH_NSA_ILi8192EEEEEENS5_IJSB_lEEElEEEEEEEESJ_NS5_IJlSB_lEEENS4_8TiledMMAINS4_8MMA_AtomIJNS4_4SM904GMMA6SPARSE32GMMA_64x128x64_F32E4M3E4M3_SS_TNILNS14_7ScaleInE1ELS17_1ELNS14_9SparseSelE0EEEEEENSK_INS5_IJSC_SB_SB_EEENS5_IJSB_NSA_ILi0EEES1C_EEEEENS5_IJNS4_10UnderscoreES1F_S1F_EEEEENS4_23SM90_TMA_LOAD_MULTICASTENS4_14ComposedLayoutINS4_7SwizzleILi2ELi4ELi3EEENS4_25smem_sparse_ptr_flag_bitsILi2ELi8EEENSK_INS5_IJNS5_IJSB_NSA_ILi8EEEEEENS5_IJSC_SQ_EEEEEENS5_IJNS5_IJS1C_SH_EEESN_EEEEEEEvNS4_8identityENS4_13SM90_TMA_LOADENS1J_INS1K_ILi3ELi4ELi3EEENS4_18smem_ptr_flag_bitsILi8EEENSK_INS5_IJS1O_SH_EEENS5_IJSH_SB_EEEEEEEvS1W_EENS_8epilogue10collective6detail29Sm90TmaWarpSpecializedAdapterINS27_15DefaultEpilogueIfNS5_IJSB_llEEES2B_NS26_6thread17LinearCombinationIfLi1EffLNS2C_9ScaleType4KindE0ELNS_15FloatRoundStyleE2EfEENS1_15EpilogueDefaultEEEEEvvEEEEvNT_6ParamsE)
        /*0008*/ 	.word	0x000000a8


	//----- nvinfo : EIATTR_FRAME_SIZE
	.align		4
.L_12:
        /*000c*/ 	.byte	0x04, 0x11
        /*000e*/ 	.short	(.L_14 - .L_13)
	.align		4
.L_13:
        /*0010*/ 	.word	index@(_ZN7cutlass13device_kernelINS_4gemm6kernel13GemmUniversalIN4cute5tupleIJiiiiEEENS1_10collective13CollectiveMmaINS1_43MainloopSm90TmaGmmaWarpSpecializedSparseFP8ILi6ENS5_IJNS4_1CILi1EEENSA_ILi2EEESB_EEENS1_35KernelTmaWarpSpecializedCooperativeEEENS5_IJNSA_ILi256EEENSA_ILi128EEESH_EEENS_12float_e4m3_tENS5_IJNS4_6LayoutINS5_IJiNS5_IJSC_iEEEiEEENS5_IJlNS5_IJSB_SC_EEElEEEEENSK_INS5_IJNS5_IJNSA_ILi64EEEiEEENS5_IJSH_iEEEiEEENS5_IJNS5_IJSH_NSA_ILi8192EEEEEENS5_IJSB_lEEElEEEEEEEESJ_NS5_IJlSB_lEEENS4_8TiledMMAINS4_8MMA_AtomIJNS4_4SM904GMMA6SPARSE32GMMA_64x128x64_F32E4M3E4M3_SS_TNILNS14_7ScaleInE1ELS17_1ELNS14_9SparseSelE0EEEEEENSK_INS5_IJSC_SB_SB_EEENS5_IJSB_NSA_ILi0EEES1C_EEEEENS5_IJNS4_10UnderscoreES1F_S1F_EEEEENS4_23SM90_TMA_LOAD_MULTICASTENS4_14ComposedLayoutINS4_7SwizzleILi2ELi4ELi3EEENS4_25smem_sparse_ptr_flag_bitsILi2ELi8EEENSK_INS5_IJNS5_IJSB_NSA_ILi8EEEEEENS5_IJSC_SQ_EEEEEENS5_IJNS5_IJS1C_SH_EEESN_EEEEEEEvNS4_8identityENS4_13SM90_TMA_LOADENS1J_INS1K_ILi3ELi4ELi3EEENS4_18smem_ptr_flag_bitsILi8EEENSK_INS5_IJS1O_SH_EEENS5_IJSH_SB_EEEEEEEvS1W_EENS_8epilogue10collective6detail29Sm90TmaWarpSpecializedAdapterINS27_15DefaultEpilogueIfNS5_IJSB_llEEES2B_NS26_6thread17LinearCombinationIfLi1EffLNS2C_9ScaleType4KindE0ELNS_15FloatRoundStyleE2EfEENS1_15EpilogueDefaultEEEEEvvEEEEvNT_6ParamsE)
        /*0014*/ 	.word	0x00000108


	//----- nvinfo : EIATTR_MIN_STACK_SIZE
	.align		4
.L_14:
        /*0018*/ 	.byte	0x04, 0x12
        /*001a*/ 	.short	(.L_16 - .L_15)
	.align		4
.L_15:
        /*001c*/ 	.word	index@(_ZN7cutlass13device_kernelINS_4gemm6kernel13GemmUniversalIN4cute5tupleIJiiiiEEENS1_10collective13CollectiveMmaINS1_43MainloopSm90TmaGmmaWarpSpecializedSparseFP8ILi6ENS5_IJNS4_1CILi1EEENSA_ILi2EEESB_EEENS1_35KernelTmaWarpSpecializedCooperativeEEENS5_IJNSA_ILi256EEENSA_ILi128EEESH_EEENS_12float_e4m3_tENS5_IJNS4_6LayoutINS5_IJiNS5_IJSC_iEEEiEEENS5_IJlNS5_IJSB_SC_EEElEEEEENSK_INS5_IJNS5_IJNSA_ILi64EEEiEEENS5_IJSH_iEEEiEEENS5_IJNS5_IJSH_NSA_ILi8192EEEEEENS5_IJSB_lEEElEEEEEEEESJ_NS5_IJlSB_lEEENS4_8TiledMMAINS4_8MMA_AtomIJNS4_4SM904GMMA6SPARSE32GMMA_64x128x64_F32E4M3E4M3_SS_TNILNS14_7ScaleInE1ELS17_1ELNS14_9SparseSelE0EEEEEENSK_INS5_IJSC_SB_SB_EEENS5_IJSB_NSA_ILi0EEES1C_EEEEENS5_IJNS4_10UnderscoreES1F_S1F_EEEEENS4_23SM90_TMA_LOAD_MULTICASTENS4_14ComposedLayoutINS4_7SwizzleILi2ELi4ELi3EEENS4_25smem_sparse_ptr_flag_bitsILi2ELi8EEENSK_INS5_IJNS5_IJSB_NSA_ILi8EEEEEENS5_IJSC_SQ_EEEEEENS5_IJNS5_IJS1C_SH_EEESN_EEEEEEEvNS4_8identityENS4_13SM90_TMA_LOADENS1J_INS1K_ILi3ELi4ELi3EEENS4_18smem_ptr_flag_bitsILi8EEENSK_INS5_IJS1O_SH_EEENS5_IJSH_SB_EEEEEEEvS1W_EENS_8epilogue10collective6detail29Sm90TmaWarpSpecializedAdapterINS27_15DefaultEpilogueIfNS5_IJSB_llEEES2B_NS26_6thread17LinearCombinationIfLi1EffLNS2C_9ScaleType4KindE0ELNS_15FloatRoundStyleE2EfEENS1_15EpilogueDefaultEEEEEvvEEEEvNT_6ParamsE)
        /*0020*/ 	.word	0x00000108
.L_16:


//--------------------- .nv.compat                --------------------------
	.section	.nv.compat,"",@"SHT_CUDA_COMPAT_INFO"
	.align	4
        /*0000*/ 	.byte	0x02, 0x09, 0x01, 0x00, 0x02, 0x02, 0x04, 0x00, 0x02, 0x05, 0x05, 0x00, 0x03, 0x07, 0x01, 0x01
        /*0010*/ 	.byte	0x02, 0x03, 0x01, 0x00, 0x02, 0x06, 0x01, 0x00, 0x04, 0x0b, 0x08, 0x00, 0x00, 0x00, 0x00, 0x00
        /*0020*/ 	.byte	0x00, 0x00, 0x00, 0x00


//--------------------- .nv.info._ZN7cutlass13device_kernelINS_4gemm6kernel13GemmUniversalIN4cute5tupleIJiiiiEEENS1_10collective13CollectiveMmaINS1_43MainloopSm90TmaGmmaWarpSpecializedSparseFP8ILi6ENS5_IJNS4_1CILi1EEENSA_ILi2EEESB_EEENS1_35KernelTmaWarpSpecializedCooperativeEEENS5_IJNSA_ILi256EEENSA_ILi128EEESH_EEENS_12float_e4m3_tENS5_IJNS4_6LayoutINS5_IJiNS5_IJSC_iEEEiEEENS5_IJlNS5_IJSB_SC_EEElEEEEENSK_INS5_IJNS5_IJNSA_ILi64EEEiEEENS5_IJSH_iEEEiEEENS5_IJNS5_IJSH_NSA_ILi8192EEEEEENS5_IJSB_lEEElEEEEEEEESJ_NS5_IJlSB_lEEENS4_8TiledMMAINS4_8MMA_AtomIJNS4_4SM904GMMA6SPARSE32GMMA_64x128x64_F32E4M3E4M3_SS_TNILNS14_7ScaleInE1ELS17_1ELNS14_9SparseSelE0EEEEEENSK_INS5_IJSC_SB_SB_EEENS5_IJSB_NSA_ILi0EEES1C_EEEEENS5_IJNS4_10UnderscoreES1F_S1F_EEEEENS4_23SM90_TMA_LOAD_MULTICASTENS4_14ComposedLayoutINS4_7SwizzleILi2ELi4ELi3EEENS4_25smem_sparse_ptr_flag_bitsILi2ELi8EEENSK_INS5_IJNS5_IJSB_NSA_ILi8EEEEEENS5_IJSC_SQ_EEEEEENS5_IJNS5_IJS1C_SH_EEESN_EEEEEEEvNS4_8identityENS4_13SM90_TMA_LOADENS1J_INS1K_ILi3ELi4ELi3EEENS4_18smem_ptr_flag_bitsILi8EEENSK_INS5_IJS1O_SH_EEENS5_IJSH_SB_EEEEEEEvS1W_EENS_8epilogue10collective6detail29Sm90TmaWarpSpecializedAdapterINS27_15DefaultEpilogueIfNS5_IJSB_llEEES2B_NS26_6thread17LinearCombinationIfLi1EffLNS2C_9ScaleType4KindE0ELNS_15FloatRoundStyleE2EfEENS1_15EpilogueDefaultEEEEEvvEEEEvNT_6ParamsE --------------------------
	.section	.nv.info._ZN7cutlass13device_kernelINS_4gemm6kernel13GemmUniversalIN4cute5tupleIJiiiiEEENS1_10collective13CollectiveMmaINS1_43MainloopSm90TmaGmmaWarpSpecializedSparseFP8ILi6ENS5_IJNS4_1CILi1EEENSA_ILi2EEESB_EEENS1_35KernelTmaWarpSpecializedCooperativeEEENS5_IJNSA_ILi256EEENSA_ILi128EEESH_EEENS_12float_e4m3_tENS5_IJNS4_6LayoutINS5_IJiNS5_IJSC_iEEEiEEENS5_IJlNS5_IJSB_SC_EEElEEEEENSK_INS5_IJNS5_IJNSA_ILi64EEEiEEENS5_IJSH_iEEEiEEENS5_IJNS5_IJSH_NSA_ILi8192EEEEEENS5_IJSB_lEEElEEEEEEEESJ_NS5_IJlSB_lEEENS4_8TiledMMAINS4_8MMA_AtomIJNS4_4SM904GMMA6SPARSE32GMMA_64x128x64_F32E4M3E4M3_SS_TNILNS14_7ScaleInE1ELS17_1ELNS14_9SparseSelE0EEEEEENSK_INS5_IJSC_SB_SB_EEENS5_IJSB_NSA_ILi0EEES1C_EEEEENS5_IJNS4_10UnderscoreES1F_S1F_EEEEENS4_23SM90_TMA_LOAD_MULTICASTENS4_14ComposedLayoutINS4_7SwizzleILi2ELi4ELi3EEENS4_25smem_sparse_ptr_flag_bitsILi2ELi8EEENSK_INS5_IJNS5_IJSB_NSA_ILi8EEEEEENS5_IJSC_SQ_EEEEEENS5_IJNS5_IJS1C_SH_EEESN_EEEEEEEvNS4_8identityENS4_13SM90_TMA_LOADENS1J_INS1K_ILi3ELi4ELi3EEENS4_18smem_ptr_flag_bitsILi8EEENSK_INS5_IJS1O_SH_EEENS5_IJSH_SB_EEEEEEEvS1W_EENS_8epilogue10collective6detail29Sm90TmaWarpSpecializedAdapterINS27_15DefaultEpilogueIfNS5_IJSB_llEEES2B_NS26_6thread17LinearCombinationIfLi1EffLNS2C_9ScaleType4KindE0ELNS_15FloatRoundStyleE2EfEENS1_15EpilogueDefaultEEEEEvvEEEEvNT_6ParamsE,"",@"SHT_CUDA_INFO"
	.sectionflags	@""
	.align	4


	//----- nvinfo : EIATTR_CUDA_API_VERSION
	.align		4
        /*0000*/ 	.byte	0x04, 0x37
        /*0002*/ 	.short	(.L_18 - .L_17)
.L_17:
        /*0004*/ 	.word	0x00000082


	//----- nvinfo : EIATTR_KPARAM_INFO
	.align		4
.L_18:
        /*0008*/ 	.byte	0x04, 0x17
        /*000a*/ 	.short	(.L_20 - .L_19)
.L_19:
        /*000c*/ 	.word	0x00000000
        /*0010*/ 	.short	0x0000
        /*0012*/ 	.short	0x0070
        /*0014*/ 	.byte	0x00, 0xf0, 0x01, 0x14


	//----- nvinfo : EIATTR_SPARSE_MMA_MASK
	.align		4
.L_20:
        /*0018*/ 	.byte	0x03, 0x50
        /*001a*/ 	.short	0x0001


	//----- nvinfo : EIATTR_MAXREG_COUNT
	.align		4
        /*001c*/ 	.byte	0x03, 0x1b
        /*001e*/ 	.short	0x00a8


	//----- nvinfo : EIATTR_NUM_BARRIERS
	.align		4
        /*0020*/ 	.byte	0x02, 0x4c
        /*0022*/ 	.byte	0x01
	.zero		1


	//----- nvinfo : EIATTR_ANNOTATIONS
	.align		4
        /*0024*/ 	.byte	0x04, 0x55
        /*0026*/ 	.short	(.L_22 - .L_21)


	//   ....[0]....
.L_21:
        /*0028*/ 	.word	0x00000001
        /*002c*/ 	.byte	0xe0, 0x06, 0x00, 0x00, 0x01, 0x00, 0x00, 0x00, 0x10, 0x09, 0x00, 0x00, 0x01, 0x00, 0x00, 0x00
        /* <DEDUP_REMOVED lines=204> */
        /*0cfc*/ 	.byte	0xd0, 0xe4, 0x00, 0x00, 0x01, 0x00, 0x00, 0x00, 0xf0, 0xe4, 0x00, 0x00


	//----- nvinfo : EIATTR_MERCURY_ISA_VERSION
	.align		4
.L_22:
        /*0d08*/ 	.byte	0x03, 0x5f
        /*0d0a*/ 	.short	0x0101


	//----- nvinfo : EIATTR_INT_WARP_WIDE_INSTR_OFFSETS
	.align		4
        /*0d0c*/ 	.byte	0x04, 0x31
        /*0d0e*/ 	.short	(.L_24 - .L_23)


	//   ....[0]....
.L_23:
        /*0d10*/ 	.word	0x000005a0


	//   ....[1]....
        /*0d14*/ 	.word	0x000005c0


	//   ....[2]....
        /*0d18*/ 	.word	0x00000710


	//----- nvinfo : EIATTR_COOP_GROUP_MASK_REGIDS
	.align		4
.L_24:
        /*0d1c*/ 	.byte	0x04, 0x29
        /*0d1e*/ 	.short	(.L_26 - .L_25)


	//   ....[0]....
.L_25:
        /*0d20*/ 	.word	0xffffffff


	//   ....[1]....
        /*0d24*/ 	.word	0xffffffff


	//   ....[2]....
        /*0d28*/ 	.word	0xffffffff


	//   ....[3]....
        /*0d2c*/ 	.word	0xffffffff


	//   ....[4]....
        /*0d30*/ 	.word	0xffffffff


	//   ....[5]....
        /*0d34*/ 	.word	0xffffffff


	//----- nvinfo : EIATTR_COOP_GROUP_INSTR_OFFSETS
	.align		4
.L_26:
        /*0d38*/ 	.byte	0x04, 0x28
        /*0d3a*/ 	.short	(.L_28 - .L_27)


	//   ....[0]....
.L_27:
        /*0d3c*/ 	.word	0x00000070


	//   ....[1]....
        /*0d40*/ 	.word	0x00000080


	//   ....[2]....
        /*0d44*/ 	.word	0x000001d0


	//   ....[3]....
        /*0d48*/ 	.word	0x00000430


	//   ....[4]....
        /*0d4c*/ 	.word	0x00000820


	//   ....[5]....
        /*0d50*/ 	.word	0x00001910


	//----- nvinfo : EIATTR_REG_RECONFIG
	.align		4
.L_28:
        /*0d54*/ 	.byte	0x01, 0x54
	.zero		2


	//----- nvinfo : EIATTR_MBARRIER_INSTR_OFFSETS
	.align		4
        /*0d58*/ 	.byte	0x04, 0x39
        /*0d5a*/ 	.short	(.L_30 - .L_29)


	//   ....[0]....
.L_29:
        /*0d5c*/ 	.word	0x00000350
        /*0d60*/ 	.word	0x000000ff
        /*0d64*/ 	.word	0x00000000
        /*0d68*/ 	.short	0x0100
        /*0d6a*/ 	.byte	0x09
	.zero		1


	//   ....[1]....
        /*0d6c*/ 	.word	0x00000360
        /*0d70*/ 	.word	0x000000ff
        /*0d74*/ 	.word	0x00000030
        /*0d78*/ 	.short	0x0100
        /*0d7a*/ 	.byte	0x09
	.zero		1


	//   ....[2]....
        /*0d7c*/ 	.word	0x00000370
        /*0d80*/ 	.word	0x000000ff
        /*0d84*/ 	.word	0x00000008
        /*0d88*/ 	.short	0x0100
        /*0d8a*/ 	.byte	0x09
	.zero		1


	//   ....[3]....
        /*0d8c*/ 	.word	0x00000380
        /*0d90*/ 	.word	0x000000ff
        /*0d94*/ 	.word	0x00000038
        /*0d98*/ 	.short	0x0100
        /*0d9a*/ 	.byte	0x09
	.zero		1


	//   ....[4]....
        /*0d9c*/ 	.word	0x00000390
        /*0da0*/ 	.word	0x000000ff
        /*0da4*/ 	.word	0x00000010
        /*0da8*/ 	.short	0x0100
        /*0daa*/ 	.byte	0x09
	.zero		1


	//   ....[5]....
        /*0dac*/ 	.word	0x000003a0
        /*0db0*/ 	.word	0x000000ff
        /*0db4*/ 	.word	0x00000040
        /*0db8*/ 	.short	0x0100
        /*0dba*/ 	.byte	0x09
	.zero		1


	//   ....[6]....
        /*0dbc*/ 	.word	0x000003b0
        /*0dc0*/ 	.word	0x000000ff
        /*0dc4*/ 	.word	0x00000018
        /*0dc8*/ 	.short	0x0100
        /*0dca*/ 	.byte	0x09
	.zero		1


	//   ....[7]....
        /*0dcc*/ 	.word	0x000003c0
        /*0dd0*/ 	.word	0x000000ff
        /*0dd4*/ 	.word	0x00000048
        /*0dd8*/ 	.short	0x0100
        /*0dda*/ 	.byte	0x09
	.zero		1


	//   ....[8]....
        /*0ddc*/ 	.word	0x000003d0
        /*0de0*/ 	.word	0x000000ff
        /*0de4*/ 	.word	0x00000020
        /*0de8*/ 	.short	0x0100
        /*0dea*/ 	.byte	0x09
	.zero		1


	//   ....[9]....
        /*0dec*/ 	.word	0x000003e0
        /*0df0*/ 	.word	0x000000ff
        /*0df4*/ 	.word	0x00000050
        /*0df8*/ 	.short	0x0100
        /*0dfa*/ 	.byte	0x09
	.zero		1


	//   ....[10]....
        /*0dfc*/ 	.word	0x000003f0
        /*0e00*/ 	.word	0x000000ff
        /*0e04*/ 	.word	0x00000028
        /*0e08*/ 	.short	0x0100
        /*0e0a*/ 	.byte	0x09
	.zero		1


	//   ....[11]....
        /*0e0c*/ 	.word	0x00000400
        /*0e10*/ 	.word	0x000000ff
        /*0e14*/ 	.word	0x00000058
        /*0e18*/ 	.short	0x0100
        /*0e1a*/ 	.byte	0x09
	.zero		1


	//   ....[12]....
        /*0e1c*/ 	.word	0x00000780
        /*0e20*/ 	.word	0x000000ff
        /*0e24*/ 	.word	0x00000070
        /*0e28*/ 	.short	0x0100
        /*0e2a*/ 	.byte	0x06
	.zero		1


	//   ....[13]....
        /*0e2c*/ 	.word	0x000007d0
        /*0e30*/ 	.word	0x000000ff
        /*0e34*/ 	.word	0x00000078
        /*0e38*/ 	.short	0x0100
        /*0e3a*/ 	.byte	0x06
	.zero		1


	//   ....[14]....
        /*0e3c*/ 	.word	0x00001e60
        /*0e40*/ 	.word	0x000000ff
        /*0e44*/ 	.word	0x00000000
        /*0e48*/ 	.short	0x010a
        /*0e4a*/ 	.byte	0x08
	.zero		1


	//   ....[15]....
        /*0e4c*/ 	.word	0x00001ea0
        /*0e50*/ 	.word	0x000000ff
        /*0e54*/ 	.word	0x00000000
        /*0e58*/ 	.short	0x010a
        /*0e5a*/ 	.byte	0x08
	.zero		1


	//   ....[16]....
        /*0e5c*/ 	.word	0x000030e0
        /*0e60*/ 	.word	0x00000098
        /*0e64*/ 	.word	0x00000000
        /*0e68*/ 	.short	0x0101
        /*0e6a*/ 	.byte	0x3f
	.zero		1


	//   ....[17]....
        /*0e6c*/ 	.word	0x0000dfa0
        /*0e70*/ 	.word	0x0000000b
        /*0e74*/ 	.word	0x00000030
        /*0e78*/ 	.short	0x010a
        /*0e7a*/ 	.byte	0x3f
	.zero		1


	//   ....[18]....
        /*0e7c*/ 	.word	0x0000e430
        /*0e80*/ 	.word	0x00000004
        /*0e84*/ 	.word	0x00000078
        /*0e88*/ 	.short	0x0101
        /*0e8a*/ 	.byte	0x3f
	.zero		1


	//   ....[19]....
        /*0e8c*/ 	.word	0x0000ebb0
        /*0e90*/ 	.word	0x00000007
        /*0e94*/ 	.word	0x00000000
        /*0e98*/ 	.short	0x010a
        /*0e9a*/ 	.byte	0x3f
	.zero		1


	//   ....[20]....
        /*0e9c*/ 	.word	0x0000ec30
        /*0ea0*/ 	.word	0x00000009
        /*0ea4*/ 	.word	0x00000000
        /*0ea8*/ 	.short	0x010a
        /*0eaa*/ 	.byte	0x3f
	.zero		1


	//   ....[21]....
        /*0eac*/ 	.word	0x0000ecc0
        /*0eb0*/ 	.word	0x00000006
        /*0eb4*/ 	.word	0x00000000
        /*0eb8*/ 	.short	0x010a
        /*0eba*/ 	.byte	0x3f
	.zero		1


	//   ....[22]....
        /*0ebc*/ 	.word	0x0000ed50
        /*0ec0*/ 	.word	0x00000009
        /*0ec4*/ 	.word	0x00000000
        /*0ec8*/ 	.short	0x010a
        /*0eca*/ 	.byte	0x3f
	.zero		1


	//   ....[23]....
        /*0ecc*/ 	.word	0x0000ede0
        /*0ed0*/ 	.word	0x00000006
        /*0ed4*/ 	.word	0x00000000
        /*0ed8*/ 	.short	0x010a
        /*0eda*/ 	.byte	0x3f
	.zero		1


	//   ....[24]....
        /*0edc*/ 	.word	0x0000ee70
        /*0ee0*/ 	.word	0x00000003
        /*0ee4*/ 	.word	0x00000000
        /*0ee8*/ 	.short	0x010a
        /*0eea*/ 	.byte	0x3f
	.zero		1


	//   ....[25]....
        /*0eec*/ 	.word	0x0000eee0
        /*0ef0*/ 	.word	0x00000099
        /*0ef4*/ 	.word	0x00000000
        /*0ef8*/ 	.short	0x010a
        /*0efa*/ 	.byte	0x3f
	.zero		1


	//   ....[26]....
        /*0efc*/ 	.word	0x0000efb0
        /*0f00*/ 	.word	0x0000000b
        /*0f04*/ 	.word	0x00000030
        /*0f08*/ 	.short	0x010a
        /*0f0a*/ 	.byte	0x3f
	.zero		1


	//   ....[27]....
        /*0f0c*/ 	.word	0x0000f080
        /*0f10*/ 	.word	0x00000007
        /*0f14*/ 	.word	0x00000000
        /*0f18*/ 	.short	0x010a
        /*0f1a*/ 	.byte	0x3f
	.zero		1


	//   ....[28]....
        /*0f1c*/ 	.word	0x0000f0d0
        /*0f20*/ 	.word	0x00000009
        /*0f24*/ 	.word	0x00000000
        /*0f28*/ 	.short	0x010a
        /*0f2a*/ 	.byte	0x3f
	.zero		1


	//   ....[29]....
        /*0f2c*/ 	.word	0x0000f120
        /*0f30*/ 	.word	0x00000006
        /*0f34*/ 	.word	0x00000000
        /*0f38*/ 	.short	0x010a
        /*0f3a*/ 	.byte	0x3f
	.zero		1


	//   ....[30]....
        /*0f3c*/ 	.word	0x0000f170
        /*0f40*/ 	.word	0x00000009
        /*0f44*/ 	.word	0x00000000
        /*0f48*/ 	.short	0x010a
        /*0f4a*/ 	.byte	0x3f
	.zero		1


	//   ....[31]....
        /*0f4c*/ 	.word	0x0000f1c0
        /*0f50*/ 	.word	0x00000006
        /*0f54*/ 	.word	0x00000000
        /*0f58*/ 	.short	0x010a
        /*0f5a*/ 	.byte	0x3f
	.zero		1


	//----- nvinfo : EIATTR_NUM_MBARRIERS
	.align		4
.L_30:
        /*0f5c*/ 	.byte	0x03, 0x38
        /*0f5e*/ 	.short	0x000e


	//----- nvinfo : EIATTR_EXIT_INSTR_OFFSETS
	.align		4
        /*0f60*/ 	.byte	0x04, 0x1c
        /*0f62*/ 	.short	(.L_32 - .L_31)


	//   ....[0]....
.L_31:
        /*0f64*/ 	.word	0x000009b0


	//   ....[1]....
        /*0f68*/ 	.word	0x00001240


	//   ....[2]....
        /*0f6c*/ 	.word	0x0000d620


	//   ....[3]....
        /*0f70*/ 	.word	0x0000dbb0


	//   ....[4]....
        /*0f74*/ 	.word	0x0000eec0


	//----- nvinfo : EIATTR_MAX_THREADS
	.align		4
.L_32:
        /*0f78*/ 	.byte	0x04, 0x05
        /*0f7a*/ 	.short	(.L_34 - .L_33)
.L_33:
        /*0f7c*/ 	.word	0x00000180
        /*0f80*/ 	.word	0x00000001
        /*0f84*/ 	.word	0x00000001


	//----- nvinfo : EIATTR_CRS_STACK_SIZE
	.align		4
.L_34:
        /*0f88*/ 	.byte	0x04, 0x1e
        /*0f8a*/ 	.short	(.L_36 - .L_35)
.L_35:
        /*0f8c*/ 	.word	0x00000000


	//----- nvinfo : EIATTR_CBANK_PARAM_SIZE
	.align		4
.L_36:
        /*0f90*/ 	.byte	0x03, 0x19
        /*0f92*/ 	.short	0x0570


	//----- nvinfo : EIATTR_PARAM_CBANK
	.align		4
        /*0f94*/ 	.byte	0x04, 0x0a
        /*0f96*/ 	.short	(.L_38 - .L_37)
	.align		4
.L_37:
        /*0f98*/ 	.word	index@(.nv.constant0._ZN7cutlass13device_kernelINS_4gemm6kernel13GemmUniversalIN4cute5tupleIJiiiiEEENS1_10collective13CollectiveMmaINS1_43MainloopSm90TmaGmmaWarpSpecializedSparseFP8ILi6ENS5_IJNS4_1CILi1EEENSA_ILi2EEESB_EEENS1_35KernelTmaWarpSpecializedCooperativeEEENS5_IJNSA_ILi256EEENSA_ILi128EEESH_EEENS_12float_e4m3_tENS5_IJNS4_6LayoutINS5_IJiNS5_IJSC_iEEEiEEENS5_IJlNS5_IJSB_SC_EEElEEEEENSK_INS5_IJNS5_IJNSA_ILi64EEEiEEENS5_IJSH_iEEEiEEENS5_IJNS5_IJSH_NSA_ILi8192EEEEEENS5_IJSB_lEEElEEEEEEEESJ_NS5_IJlSB_lEEENS4_8TiledMMAINS4_8MMA_AtomIJNS4_4SM904GMMA6SPARSE32GMMA_64x128x64_F32E4M3E4M3_SS_TNILNS14_7ScaleInE1ELS17_1ELNS14_9SparseSelE0EEEEEENSK_INS5_IJSC_SB_SB_EEENS5_IJSB_NSA_ILi0EEES1C_EEEEENS5_IJNS4_10UnderscoreES1F_S1F_EEEEENS4_23SM90_TMA_LOAD_MULTICASTENS4_14ComposedLayoutINS4_7SwizzleILi2ELi4ELi3EEENS4_25smem_sparse_ptr_flag_bitsILi2ELi8EEENSK_INS5_IJNS5_IJSB_NSA_ILi8EEEEEENS5_IJSC_SQ_EEEEEENS5_IJNS5_IJS1C_SH_EEESN_EEEEEEEvNS4_8identityENS4_13SM90_TMA_LOADENS1J_INS1K_ILi3ELi4ELi3EEENS4_18smem_ptr_flag_bitsILi8EEENSK_INS5_IJS1O_SH_EEENS5_IJSH_SB_EEEEEEEvS1W_EENS_8epilogue10collective6detail29Sm90TmaWarpSpecializedAdapterINS27_15DefaultEpilogueIfNS5_IJSB_llEEES2B_NS26_6thread17LinearCombinationIfLi1EffLNS2C_9ScaleType4KindE0ELNS_15FloatRoundStyleE2EfEENS1_15EpilogueDefaultEEEEEvvEEEEvNT_6ParamsE)
        /*0f9c*/ 	.short	0x0210
        /*0f9e*/ 	.short	0x0570


	//----- nvinfo : EIATTR_SW_WAR
	.align		4
.L_38:
        /*0fa0*/ 	.byte	0x04, 0x36
        /*0fa2*/ 	.short	(.L_40 - .L_39)
.L_39:
        /*0fa4*/ 	.word	0x00000008
.L_40:


//--------------------- .nv.callgraph             --------------------------
	.section	.nv.callgraph,"",@"SHT_CUDA_CALLGRAPH"
	.align	4
	.sectionentsize	8
	.align		4
        /*0000*/ 	.word	0x00000000
	.align		4
        /*0004*/ 	.word	0xffffffff
	.align		4
        /*0008*/ 	.word	0x00000000
	.align		4
        /*000c*/ 	.word	0xfffffffe
	.align		4
        /*0010*/ 	.word	0x00000000
	.align		4
        /*0014*/ 	.word	0xfffffffd
	.align		4
        /*0018*/ 	.word	0x00000000
	.align		4
        /*001c*/ 	.word	0xfffffffc


//--------------------- .nv.constant4             --------------------------
	.section	.nv.constant4,"a",@progbits
	.align	8
	.align		8
.nv.constant4:
        /*0000*/ 	.dword	_ZN39_INTERNAL_934b32b9_4_k_cu_384faebb_32024cuda3std3__45__cpo5beginE
	.align		8
        /*0008*/ 	.dword	_ZN39_INTERNAL_934b32b9_4_k_cu_384faebb_32024cuda3std3__45__cpo3endE
	.align		8
        /*0010*/ 	.dword	_ZN39_INTERNAL_934b32b9_4_k_cu_384faebb_32024cuda3std3__45__cpo6cbeginE
	.align		8
        /*0018*/ 	.dword	_ZN39_INTERNAL_934b32b9_4_k_cu_384faebb_32024cuda3std3__45__cpo4cendE
	.align		8
        /*0020*/ 	.dword	_ZN39_INTERNAL_934b32b9_4_k_cu_384faebb_32024cuda3std3__441_GLOBAL__N__934b32b9_4_k_cu_384faebb_32026ignoreE
	.align		8
        /*0028*/ 	.dword	_ZN39_INTERNAL_934b32b9_4_k_cu_384faebb_32024cuda3std3__419piecewise_constructE
	.align		8
        /*0030*/ 	.dword	_ZN39_INTERNAL_934b32b9_4_k_cu_384faebb_32024cuda3std3__48in_placeE
	.align		8
        /*0038*/ 	.dword	_ZN39_INTERNAL_934b32b9_4_k_cu_384faebb_32024cuda3std6ranges3__45__cpo4swapE
	.align		8
        /*0040*/ 	.dword	_ZN39_INTERNAL_934b32b9_4_k_cu_384faebb_32024cuda3std6ranges3__45__cpo9iter_moveE
	.align		8
        /*0048*/ 	.dword	_ZN39_INTERNAL_934b32b9_4_k_cu_384faebb_32024cute7productE
	.align		8
        /*0050*/ 	.dword	_ZN39_INTERNAL_934b32b9_4_k_cu_384faebb_32024cute1_E


//--------------------- .text._ZN7cutlass13device_kernelINS_4gemm6kernel13GemmUniversalIN4cute5tupleIJiiiiEEENS1_10collective13CollectiveMmaINS1_43MainloopSm90TmaGmmaWarpSpecializedSparseFP8ILi6ENS5_IJNS4_1CILi1EEENSA_ILi2EEESB_EEENS1_35KernelTmaWarpSpecializedCooperativeEEENS5_IJNSA_ILi256EEENSA_ILi128EEESH_EEENS_12float_e4m3_tENS5_IJNS4_6LayoutINS5_IJiNS5_IJSC_iEEEiEEENS5_IJlNS5_IJSB_SC_EEElEEEEENSK_INS5_IJNS5_IJNSA_ILi64EEEiEEENS5_IJSH_iEEEiEEENS5_IJNS5_IJSH_NSA_ILi8192EEEEEENS5_IJSB_lEEElEEEEEEEESJ_NS5_IJlSB_lEEENS4_8TiledMMAINS4_8MMA_AtomIJNS4_4SM904GMMA6SPARSE32GMMA_64x128x64_F32E4M3E4M3_SS_TNILNS14_7ScaleInE1ELS17_1ELNS14_9SparseSelE0EEEEEENSK_INS5_IJSC_SB_SB_EEENS5_IJSB_NSA_ILi0EEES1C_EEEEENS5_IJNS4_10UnderscoreES1F_S1F_EEEEENS4_23SM90_TMA_LOAD_MULTICASTENS4_14ComposedLayoutINS4_7SwizzleILi2ELi4ELi3EEENS4_25smem_sparse_ptr_flag_bitsILi2ELi8EEENSK_INS5_IJNS5_IJSB_NSA_ILi8EEEEEENS5_IJSC_SQ_EEEEEENS5_IJNS5_IJS1C_SH_EEESN_EEEEEEEvNS4_8identityENS4_13SM90_TMA_LOADENS1J_INS1K_ILi3ELi4ELi3EEENS4_18smem_ptr_flag_bitsILi8EEENSK_INS5_IJS1O_SH_EEENS5_IJSH_SB_EEEEEEEvS1W_EENS_8epilogue10collective6detail29Sm90TmaWarpSpecializedAdapterINS27_15DefaultEpilogueIfNS5_IJSB_llEEES2B_NS26_6thread17LinearCombinationIfLi1EffLNS2C_9ScaleType4KindE0ELNS_15FloatRoundStyleE2EfEENS1_15EpilogueDefaultEEEEEvvEEEEvNT_6ParamsE --------------------------
	.section	.text._ZN7cutlass13device_kernelINS_4gemm6kernel13GemmUniversalIN4cute5tupleIJiiiiEEENS1_10collective13CollectiveMmaINS1_43MainloopSm90TmaGmmaWarpSpecializedSparseFP8ILi6ENS5_IJNS4_1CILi1EEENSA_ILi2EEESB_EEENS1_35KernelTmaWarpSpecializedCooperativeEEENS5_IJNSA_ILi256EEENSA_ILi128EEESH_EEENS_12float_e4m3_tENS5_IJNS4_6LayoutINS5_IJiNS5_IJSC_iEEEiEEENS5_IJlNS5_IJSB_SC_EEElEEEEENSK_INS5_IJNS5_IJNSA_ILi64EEEiEEENS5_IJSH_iEEEiEEENS5_IJNS5_IJSH_NSA_ILi8192EEEEEENS5_IJSB_lEEElEEEEEEEESJ_NS5_IJlSB_lEEENS4_8TiledMMAINS4_8MMA_AtomIJNS4_4SM904GMMA6SPARSE32GMMA_64x128x64_F32E4M3E4M3_SS_TNILNS14_7ScaleInE1ELS17_1ELNS14_9SparseSelE0EEEEEENSK_INS5_IJSC_SB_SB_EEENS5_IJSB_NSA_ILi0EEES1C_EEEEENS5_IJNS4_10UnderscoreES1F_S1F_EEEEENS4_23SM90_TMA_LOAD_MULTICASTENS4_14ComposedLayoutINS4_7SwizzleILi2ELi4ELi3EEENS4_25smem_sparse_ptr_flag_bitsILi2ELi8EEENSK_INS5_IJNS5_IJSB_NSA_ILi8EEEEEENS5_IJSC_SQ_EEEEEENS5_IJNS5_IJS1C_SH_EEESN_EEEEEEEvNS4_8identityENS4_13SM90_TMA_LOADENS1J_INS1K_ILi3ELi4ELi3EEENS4_18smem_ptr_flag_bitsILi8EEENSK_INS5_IJS1O_SH_EEENS5_IJSH_SB_EEEEEEEvS1W_EENS_8epilogue10collective6detail29Sm90TmaWarpSpecializedAdapterINS27_15DefaultEpilogueIfNS5_IJSB_llEEES2B_NS26_6thread17LinearCombinationIfLi1EffLNS2C_9ScaleType4KindE0ELNS_15FloatRoundStyleE2EfEENS1_15EpilogueDefaultEEEEEvvEEEEvNT_6ParamsE,"ax",@progbits
	.align	128
.text._ZN7cutlass13device_kernelINS_4gemm6kernel13GemmUniversalIN4cute5tupleIJiiiiEEENS1_10collective13CollectiveMmaINS1_43MainloopSm90TmaGmmaWarpSpecializedSparseFP8ILi6ENS5_IJNS4_1CILi1EEENSA_ILi2EEESB_EEENS1_35KernelTmaWarpSpecializedCooperativeEEENS5_IJNSA_ILi256EEENSA_ILi128EEESH_EEENS_12float_e4m3_tENS5_IJNS4_6LayoutINS5_IJiNS5_IJSC_iEEEiEEENS5_IJlNS5_IJSB_SC_EEElEEEEENSK_INS5_IJNS5_IJNSA_ILi64EEEiEEENS5_IJSH_iEEEiEEENS5_IJNS5_IJSH_NSA_ILi8192EEEEEENS5_IJSB_lEEElEEEEEEEESJ_NS5_IJlSB_lEEENS4_8TiledMMAINS4_8MMA_AtomIJNS4_4SM904GMMA6SPARSE32GMMA_64x128x64_F32E4M3E4M3_SS_TNILNS14_7ScaleInE1ELS17_1ELNS14_9SparseSelE0EEEEEENSK_INS5_IJSC_SB_SB_EEENS5_IJSB_NSA_ILi0EEES1C_EEEEENS5_IJNS4_10UnderscoreES1F_S1F_EEEEENS4_23SM90_TMA_LOAD_MULTICASTENS4_14ComposedLayoutINS4_7SwizzleILi2ELi4ELi3EEENS4_25smem_sparse_ptr_flag_bitsILi2ELi8EEENSK_INS5_IJNS5_IJSB_NSA_ILi8EEEEEENS5_IJSC_SQ_EEEEEENS5_IJNS5_IJS1C_SH_EEESN_EEEEEEEvNS4_8identityENS4_13SM90_TMA_LOADENS1J_INS1K_ILi3ELi4ELi3EEENS4_18smem_ptr_flag_bitsILi8EEENSK_INS5_IJS1O_SH_EEENS5_IJSH_SB_EEEEEEEvS1W_EENS_8epilogue10collective6detail29Sm90TmaWarpSpecializedAdapterINS27_15DefaultEpilogueIfNS5_IJSB_llEEES2B_NS26_6thread17LinearCombinationIfLi1EffLNS2C_9ScaleType4KindE0ELNS_15FloatRoundStyleE2EfEENS1_15EpilogueDefaultEEEEEvvEEEEvNT_6ParamsE:
        .type           _ZN7cutlass13device_kernelINS_4gemm6kernel13GemmUniversalIN4cute5tupleIJiiiiEEENS1_10collective13CollectiveMmaINS1_43MainloopSm90TmaGmmaWarpSpecializedSparseFP8ILi6ENS5_IJNS4_1CILi1EEENSA_ILi2EEESB_EEENS1_35KernelTmaWarpSpecializedCooperativeEEENS5_IJNSA_ILi256EEENSA_ILi128EEESH_EEENS_12float_e4m3_tENS5_IJNS4_6LayoutINS5_IJiNS5_IJSC_iEEEiEEENS5_IJlNS5_IJSB_SC_EEElEEEEENSK_INS5_IJNS5_IJNSA_ILi64EEEiEEENS5_IJSH_iEEEiEEENS5_IJNS5_IJSH_NSA_ILi8192EEEEEENS5_IJSB_lEEElEEEEEEEESJ_NS5_IJlSB_lEEENS4_8TiledMMAINS4_8MMA_AtomIJNS4_4SM904GMMA6SPARSE32GMMA_64x128x64_F32E4M3E4M3_SS_TNILNS14_7ScaleInE1ELS17_1ELNS14_9SparseSelE0EEEEEENSK_INS5_IJSC_SB_SB_EEENS5_IJSB_NSA_ILi0EEES1C_EEEEENS5_IJNS4_10UnderscoreES1F_S1F_EEEEENS4_23SM90_TMA_LOAD_MULTICASTENS4_14ComposedLayoutINS4_7SwizzleILi2ELi4ELi3EEENS4_25smem_sparse_ptr_flag_bitsILi2ELi8EEENSK_INS5_IJNS5_IJSB_NSA_ILi8EEEEEENS5_IJSC_SQ_EEEEEENS5_IJNS5_IJS1C_SH_EEESN_EEEEEEEvNS4_8identityENS4_13SM90_TMA_LOADENS1J_INS1K_ILi3ELi4ELi3EEENS4_18smem_ptr_flag_bitsILi8EEENSK_INS5_IJS1O_SH_EEENS5_IJSH_SB_EEEEEEEvS1W_EENS_8epilogue10collective6detail29Sm90TmaWarpSpecializedAdapterINS27_15DefaultEpilogueIfNS5_IJSB_llEEES2B_NS26_6thread17LinearCombinationIfLi1EffLNS2C_9ScaleType4KindE0ELNS_15FloatRoundStyleE2EfEENS1_15EpilogueDefaultEEEEEvvEEEEvNT_6ParamsE,@function
        .size           _ZN7cutlass13device_kernelINS_4gemm6kernel13GemmUniversalIN4cute5tupleIJiiiiEEENS1_10collective13CollectiveMmaINS1_43MainloopSm90TmaGmmaWarpSpecializedSparseFP8ILi6ENS5_IJNS4_1CILi1EEENSA_ILi2EEESB_EEENS1_35KernelTmaWarpSpecializedCooperativeEEENS5_IJNSA_ILi256EEENSA_ILi128EEESH_EEENS_12float_e4m3_tENS5_IJNS4_6LayoutINS5_IJiNS5_IJSC_iEEEiEEENS5_IJlNS5_IJSB_SC_EEElEEEEENSK_INS5_IJNS5_IJNSA_ILi64EEEiEEENS5_IJSH_iEEEiEEENS5_IJNS5_IJSH_NSA_ILi8192EEEEEENS5_IJSB_lEEElEEEEEEEESJ_NS5_IJlSB_lEEENS4_8TiledMMAINS4_8MMA_AtomIJNS4_4SM904GMMA6SPARSE32GMMA_64x128x64_F32E4M3E4M3_SS_TNILNS14_7ScaleInE1ELS17_1ELNS14_9SparseSelE0EEEEEENSK_INS5_IJSC_SB_SB_EEENS5_IJSB_NSA_ILi0EEES1C_EEEEENS5_IJNS4_10UnderscoreES1F_S1F_EEEEENS4_23SM90_TMA_LOAD_MULTICASTENS4_14ComposedLayoutINS4_7SwizzleILi2ELi4ELi3EEENS4_25smem_sparse_ptr_flag_bitsILi2ELi8EEENSK_INS5_IJNS5_IJSB_NSA_ILi8EEEEEENS5_IJSC_SQ_EEEEEENS5_IJNS5_IJS1C_SH_EEESN_EEEEEEEvNS4_8identityENS4_13SM90_TMA_LOADENS1J_INS1K_ILi3ELi4ELi3EEENS4_18smem_ptr_flag_bitsILi8EEENSK_INS5_IJS1O_SH_EEENS5_IJSH_SB_EEEEEEEvS1W_EENS_8epilogue10collective6detail29Sm90TmaWarpSpecializedAdapterINS27_15DefaultEpilogueIfNS5_IJSB_llEEES2B_NS26_6thread17LinearCombinationIfLi1EffLNS2C_9ScaleType4KindE0ELNS_15FloatRoundStyleE2EfEENS1_15EpilogueDefaultEEEEEvvEEEEvNT_6ParamsE,(.L_x_322 - _ZN7cutlass13device_kernelINS_4gemm6kernel13GemmUniversalIN4cute5tupleIJiiiiEEENS1_10collective13CollectiveMmaINS1_43MainloopSm90TmaGmmaWarpSpecializedSparseFP8ILi6ENS5_IJNS4_1CILi1EEENSA_ILi2EEESB_EEENS1_35KernelTmaWarpSpecializedCooperativeEEENS5_IJNSA_ILi256EEENSA_ILi128EEESH_EEENS_12float_e4m3_tENS5_IJNS4_6LayoutINS5_IJiNS5_IJSC_iEEEiEEENS5_IJlNS5_IJSB_SC_EEElEEEEENSK_INS5_IJNS5_IJNSA_ILi64EEEiEEENS5_IJSH_iEEEiEEENS5_IJNS5_IJSH_NSA_ILi8192EEEEEENS5_IJSB_lEEElEEEEEEEESJ_NS5_IJlSB_lEEENS4_8TiledMMAINS4_8MMA_AtomIJNS4_4SM904GMMA6SPARSE32GMMA_64x128x64_F32E4M3E4M3_SS_TNILNS14_7ScaleInE1ELS17_1ELNS14_9SparseSelE0EEEEEENSK_INS5_IJSC_SB_SB_EEENS5_IJSB_NSA_ILi0EEES1C_EEEEENS5_IJNS4_10UnderscoreES1F_S1F_EEEEENS4_23SM90_TMA_LOAD_MULTICASTENS4_14ComposedLayoutINS4_7SwizzleILi2ELi4ELi3EEENS4_25smem_sparse_ptr_flag_bitsILi2ELi8EEENSK_INS5_IJNS5_IJSB_NSA_ILi8EEEEEENS5_IJSC_SQ_EEEEEENS5_IJNS5_IJS1C_SH_EEESN_EEEEEEEvNS4_8identityENS4_13SM90_TMA_LOADENS1J_INS1K_ILi3ELi4ELi3EEENS4_18smem_ptr_flag_bitsILi8EEENSK_INS5_IJS1O_SH_EEENS5_IJSH_SB_EEEEEEEvS1W_EENS_8epilogue10collective6detail29Sm90TmaWarpSpecializedAdapterINS27_15DefaultEpilogueIfNS5_IJSB_llEEES2B_NS26_6thread17LinearCombinationIfLi1EffLNS2C_9ScaleType4KindE0ELNS_15FloatRoundStyleE2EfEENS1_15EpilogueDefaultEEEEEvvEEEEvNT_6ParamsE)
        .other          _ZN7cutlass13device_kernelINS_4gemm6kernel13GemmUniversalIN4cute5tupleIJiiiiEEENS1_10collective13CollectiveMmaINS1_43MainloopSm90TmaGmmaWarpSpecializedSparseFP8ILi6ENS5_IJNS4_1CILi1EEENSA_ILi2EEESB_EEENS1_35KernelTmaWarpSpecializedCooperativeEEENS5_IJNSA_ILi256EEENSA_ILi128EEESH_EEENS_12float_e4m3_tENS5_IJNS4_6LayoutINS5_IJiNS5_IJSC_iEEEiEEENS5_IJlNS5_IJSB_SC_EEElEEEEENSK_INS5_IJNS5_IJNSA_ILi64EEEiEEENS5_IJSH_iEEEiEEENS5_IJNS5_IJSH_NSA_ILi8192EEEEEENS5_IJSB_lEEElEEEEEEEESJ_NS5_IJlSB_lEEENS4_8TiledMMAINS4_8MMA_AtomIJNS4_4SM904GMMA6SPARSE32GMMA_64x128x64_F32E4M3E4M3_SS_TNILNS14_7ScaleInE1ELS17_1ELNS14_9SparseSelE0EEEEEENSK_INS5_IJSC_SB_SB_EEENS5_IJSB_NSA_ILi0EEES1C_EEEEENS5_IJNS4_10UnderscoreES1F_S1F_EEEEENS4_23SM90_TMA_LOAD_MULTICASTENS4_14ComposedLayoutINS4_7SwizzleILi2ELi4ELi3EEENS4_25smem_sparse_ptr_flag_bitsILi2ELi8EEENSK_INS5_IJNS5_IJSB_NSA_ILi8EEEEEENS5_IJSC_SQ_EEEEEENS5_IJNS5_IJS1C_SH_EEESN_EEEEEEEvNS4_8identityENS4_13SM90_TMA_LOADENS1J_INS1K_ILi3ELi4ELi3EEENS4_18smem_ptr_flag_bitsILi8EEENSK_INS5_IJS1O_SH_EEENS5_IJSH_SB_EEEEEEEvS1W_EENS_8epilogue10collective6detail29Sm90TmaWarpSpecializedAdapterINS27_15DefaultEpilogueIfNS5_IJSB_llEEES2B_NS26_6thread17LinearCombinationIfLi1EffLNS2C_9ScaleType4KindE0ELNS_15FloatRoundStyleE2EfEENS1_15EpilogueDefaultEEEEEvvEEEEvNT_6ParamsE,@"STO_CUDA_ENTRY STV_DEFAULT"
_ZN7cutlass13device_kernelINS_4gemm6kernel13GemmUniversalIN4cute5tupleIJiiiiEEENS1_10collective13CollectiveMmaINS1_43MainloopSm90TmaGmmaWarpSpecializedSparseFP8ILi6ENS5_IJNS4_1CILi1EEENSA_ILi2EEESB_EEENS1_35KernelTmaWarpSpecializedCooperativeEEENS5_IJNSA_ILi256EEENSA_ILi128EEESH_EEENS_12float_e4m3_tENS5_IJNS4_6LayoutINS5_IJiNS5_IJSC_iEEEiEEENS5_IJlNS5_IJSB_SC_EEElEEEEENSK_INS5_IJNS5_IJNSA_ILi64EEEiEEENS5_IJSH_iEEEiEEENS5_IJNS5_IJSH_NSA_ILi8192EEEEEENS5_IJSB_lEEElEEEEEEEESJ_NS5_IJlSB_lEEENS4_8TiledMMAINS4_8MMA_AtomIJNS4_4SM904GMMA6SPARSE32GMMA_64x128x64_F32E4M3E4M3_SS_TNILNS14_7ScaleInE1ELS17_1ELNS14_9SparseSelE0EEEEEENSK_INS5_IJSC_SB_SB_EEENS5_IJSB_NSA_ILi0EEES1C_EEEEENS5_IJNS4_10UnderscoreES1F_S1F_EEEEENS4_23SM90_TMA_LOAD_MULTICASTENS4_14ComposedLayoutINS4_7SwizzleILi2ELi4ELi3EEENS4_25smem_sparse_ptr_flag_bitsILi2ELi8EEENSK_INS5_IJNS5_IJSB_NSA_ILi8EEEEEENS5_IJSC_SQ_EEEEEENS5_IJNS5_IJS1C_SH_EEESN_EEEEEEEvNS4_8identityENS4_13SM90_TMA_LOADENS1J_INS1K_ILi3ELi4ELi3EEENS4_18smem_ptr_flag_bitsILi8EEENSK_INS5_IJS1O_SH_EEENS5_IJSH_SB_EEEEEEEvS1W_EENS_8epilogue10collective6detail29Sm90TmaWarpSpecializedAdapterINS27_15DefaultEpilogueIfNS5_IJSB_llEEES2B_NS26_6thread17LinearCombinationIfLi1EffLNS2C_9ScaleType4KindE0ELNS_15FloatRoundStyleE2EfEENS1_15EpilogueDefaultEEEEEvvEEEEvNT_6ParamsE:
[----:B------:R-:W0:Y:S02]  /*0000*/  LDC R1, c[0x0][0x28] ;  /* 0x00000a00ff017b82 */ /* 0x000e240000000800 */
[----:B0-----:R-:W-:Y:S01]  /*0010*/  VIADD R1, R1, 0xfffffef8 ;  /* 0xfffffef801017836 */ /* 0x001fe20000000000 */
[----:B------:R-:W0:Y:S01]  /*0020*/  S2R R5, SR_TID.X ;  /* 0x0000000000057919 */ /* 0x000e220000002100 */
[----:B------:R-:W-:Y:S01]  /*0030*/  ELECT P0, URZ, PT ;  /* 0x00000000003f782f */ /* 0x000fe20003800000 */
[----:B------:R-:W-:Y:S01]  /*0040*/  BSSY B0, `(.L_x_0) ;  /* 0x0000018000007945 */ /* 0x000fe20003800000 */
[--C-:B0-----:R-:W-:Y:S02]  /*0050*/  SHF.R.U32.HI R0, RZ, 0x5, R5.reuse ;  /* 0x00000005ff007819 */ /* 0x101fe40000011605 */
[----:B------:R-:W-:-:S03]  /*0060*/  SHF.R.U32.HI R2, RZ, 0x7, R5 ;  /* 0x00000007ff027819 */ /* 0x000fc60000011605 */
[----:B------:R-:W0:Y:S04]  /*0070*/  SHFL.IDX PT, R3, R0, RZ, 0x1f ;  /* 0x00001fff00037589 */ /* 0x000e2800000e0000 */
[----:B------:R-:W1:Y:S01]  /*0080*/  SHFL.IDX PT, R2, R2, RZ, 0x1f ;  /* 0x00001fff02027589 */ /* 0x000e6200000e0000 */
[----:B0-----:R-:W-:Y:S02]  /*0090*/  R2UR UR4, R3 ;  /* 0x00000000030472ca */ /* 0x001fe400000e0000 */
[----:B-1----:R-:W-:-:S11]  /*00a0*/  R2UR UR6, R2 ;  /* 0x00000000020672ca */ /* 0x002fd600000e0000 */
[----:B------:R-:W-:Y:S02]  /*00b0*/  USHF.R.S32.HI UR5, URZ, 0x1f, UR4 ;  /* 0x0000001f3f057899 */ /* 0x000fe40008011404 */
[----:B------:R-:W-:Y:S02]  /*00c0*/  ISETP.NE.OR P0, PT, RZ, UR4, !P0 ;  /* 0x00000004ff007c0c */ /* 0x000fe4000c705670 */
[----:B------:R-:W-:-:S04]  /*00d0*/  ULEA.HI UR5, UR5, UR4, URZ, 0x2 ;  /* 0x0000000405057291 */ /* 0x000fc8000f8f103f */
[----:B------:R-:W-:-:S04]  /*00e0*/  ULOP3.LUT UR5, UR5, 0xfffffffc, URZ, 0xc0, !UPT ;  /* 0xfffffffc05057892 */ /* 0x000fc8000f8ec03f */
[----:B------:R-:W-:-:S03]  /*00f0*/  UIADD3 UR8, UR4, -UR5, URZ ;  /* 0x8000000504087290 */ /* 0x000fc6000fffe03f */
[----:B------:R-:W-:Y:S09]  /*0100*/  @P0 BRA `(.L_x_1) ;  /* 0x00000000002c0947 */ /* 0x000ff20003800000 */
[----:B------:R-:W-:Y:S02]  /*0110*/  ULDC.64 UR4, c[0x0][0x198] ;  /* 0x0000660000047ab9 */ /* 0x000fe40000000a00 */
[----:B------:R-:W-:Y:S02]  /*0120*/  UIADD3 UR10, UP0, UR4, 0xf0, URZ ;  /* 0x000000f0040a7890 */ /* 0x000fe4000ff1e03f */
[----:B------:R-:W-:Y:S02]  /*0130*/  UIADD3 UR12, UP1, UR4, 0x1f0, URZ ;  /* 0x000001f0040c7890 */ /* 0x000fe4000ff3e03f */
[----:B------:R-:W-:Y:S02]  /*0140*/  UIADD3 UR4, UP2, UR4, 0x2f0, URZ ;  /* 0x000002f004047890 */ /* 0x000fe4000ff5e03f */
[----:B------:R-:W-:Y:S02]  /*0150*/  UIADD3.X UR11, URZ, UR5, URZ, UP0, !UPT ;  /* 0x000000053f0b7290 */ /* 0x000fe400087fe43f */
[----:B------:R-:W-:-:S02]  /*0160*/  UIADD3.X UR13, URZ, UR5, URZ, UP1, !UPT ;  /* 0x000000053f0d7290 */ /* 0x000fc40008ffe43f */
[----:B------:R-:W-:-:S05]  /*0170*/  UIADD3.X UR5, URZ, UR5, URZ, UP2, !UPT ;  /* 0x000000053f057290 */ /* 0x000fca00097fe43f */
[----:B------:R0:W-:Y:S02]  /*0180*/  UTMACCTL.PF [UR10] ;  /* 0x000000000a0079b9 */ /* 0x0001e40008040000 */
[----:B------:R0:W-:Y:S02]  /*0190*/  UTMACCTL.PF [UR12] ;  /* 0x000000000c0079b9 */ /* 0x0001e40008040000 */
[----:B------:R0:W-:Y:S02]  /*01a0*/  UTMACCTL.PF [UR4] ;  /* 0x00000000040079b9 */ /* 0x0001e40008040000 */
[----:B0-----:R-:W-:Y:S01]  /*01b0*/  NOP ;  /* 0x0000000000007918 */ /* 0x001fe20000000000 */
.L_x_1:
[----:B------:R-:W-:Y:S05]  /*01c0*/  BSYNC B0 ;  /* 0x0000000000007941 */ /* 0x000fea0003800000 */
.L_x_0:
[----:B------:R-:W0:Y:S01]  /*01d0*/  SHFL.IDX PT, R3, R0, RZ, 0x1f ;  /* 0x00001fff00037589 */ /* 0x000e2200000e0000 */
[----:B------:R-:W-:Y:S01]  /*01e0*/  UISETP.NE.AND UP0, UPT, UR8, 0x3, UPT ;  /* 0x000000030800788c */ /* 0x000fe2000bf05270 */
[----:B------:R-:W-:Y:S01]  /*01f0*/  ISETP.NE.AND P2, PT, RZ, UR6, PT ;  /* 0x00000006ff007c0c */ /* 0x000fe2000bf45270 */
[----:B------:R-:W-:Y:S02]  /*0200*/  UIADD3 UR10, UR6, -0x1, URZ ;  /* 0xffffffff060a7890 */ /* 0x000fe4000fffe03f */
[----:B------:R-:W-:Y:S02]  /*0210*/  UISETP.EQ.OR UP0, UPT, UR8, URZ, !UP0 ;  /* 0x0000003f0800728c */ /* 0x000fe4000c702670 */
[----:B------:R-:W-:Y:S02]  /*0220*/  UISETP.GE.U32.AND UP1, UPT, UR10, 0x2, UPT ;  /* 0x000000020a00788c */ /* 0x000fe4000bf26070 */
[----:B------:R-:W-:-:S04]  /*0230*/  UISETP.EQ.AND UP0, UPT, UR6, URZ, UP0 ;  /* 0x0000003f0600728c */ /* 0x000fc80008702270 */
[----:B------:R-:W-:-:S04]  /*0240*/  USEL UR14, URZ, 0x1, !UP0 ;  /* 0x000000013f0e7887 */ /* 0x000fc8000c000000 */
[----:B------:R-:W-:Y:S01]  /*0250*/  USEL UR14, UR14, 0x2, UP1 ;  /* 0x000000020e0e7887 */ /* 0x000fe20008800000 */
[----:B0-----:R-:W-:-:S13]  /*0260*/  ISETP.NE.AND P0, PT, R3, RZ, PT ;  /* 0x000000ff0300720c */ /* 0x001fda0003f05270 */
[----:B------:R-:W-:Y:S05]  /*0270*/  @P0 BRA `(.L_x_2) ;  /* 0x0000000000680947 */ /* 0x000fea0003800000 */
[----:B------:R-:W0:Y:S01]  /*0280*/  S2UR UR9, SR_CgaCtaId ;  /* 0x00000000000979c3 */ /* 0x000e220000008800 */
[----:B------:R-:W-:Y:S01]  /*0290*/  UMOV UR4, 0x400 ;  /* 0x0000040000047882 */ /* 0x000fe20000000000 */
[----:B------:R-:W-:Y:S01]  /*02a0*/  UMOV UR5, 0x1 ;  /* 0x0000000100057882 */ /* 0x000fe20000000000 */
[----:B------:R-:W-:Y:S01]  /*02b0*/  UMOV UR6, 0x4 ;  /* 0x0000000400067882 */ /* 0x000fe20000000000 */
[----:B------:R-:W-:Y:S01]  /*02c0*/  ELECT P0, URZ, PT ;  /* 0x00000000003f782f */ /* 0x000fe20003800000 */
[----:B------:R-:W-:-:S04]  /*02d0*/  UIADD3 UR6, -UR6, 0x100000, URZ ;  /* 0x0010000006067890 */ /* 0x000fc8000fffe13f */
[----:B------:R-:W-:Y:S02]  /*02e0*/  USHF.L.U32 UR7, UR6, 0xb, URZ ;  /* 0x0000000b06077899 */ /* 0x000fe4000800063f */
[----:B------:R-:W-:Y:S02]  /*02f0*/  USHF.L.U32 UR6, UR6, 0x1, URZ ;  /* 0x0000000106067899 */ /* 0x000fe4000800063f */
[----:B0-----:R-:W-:Y:S02]  /*0300*/  ULEA UR9, UR9, UR4, 0x18 ;  /* 0x0000000409097291 */ /* 0x001fe4000f8ec03f */
[----:B------:R-:W-:-:S04]  /*0310*/  UIADD3 UR4, -UR5, 0x100000, URZ ;  /* 0x0010000005047890 */ /* 0x000fc8000fffe13f */
[----:B------:R-:W-:Y:S02]  /*0320*/  USHF.L.U32 UR5, UR4, 0xb, URZ ;  /* 0x0000000b04057899 */ /* 0x000fe4000800063f */
[----:B------:R-:W-:Y:S01]  /*0330*/  USHF.L.U32 UR4, UR4, 0x1, URZ ;  /* 0x0000000104047899 */ /* 0x000fe2000800063f */
[----:B------:R-:W0:Y:S11]  /*0340*/  FENCE.VIEW.ASYNC.S ;  /* 0x00000000000073c6 */ /* 0x000e360000000000 */
[----:B0-----:R0:W1:Y:S01]  /*0350*/  SYNCS.EXCH.64 URZ, [UR9], UR4 ;  /* 0x00000004093f75b2 */ /* 0x0010620008000100 */
[----:B------:R0:W2:Y:S01]  /*0360*/  SYNCS.EXCH.64 URZ, [UR9+0x30], UR6 ;  /* 0x00003006093f75b2 */ /* 0x0000a20008000100 */
[----:B------:R0:W3:Y:S01]  /*0370*/  SYNCS.EXCH.64 URZ, [UR9+0x8], UR4 ;  /* 0x00000804093f75b2 */ /* 0x0000e20008000100 */
[----:B------:R0:W4:Y:S01]  /*0380*/  SYNCS.EXCH.64 URZ, [UR9+0x38], UR6 ;  /* 0x00003806093f75b2 */ /* 0x0001220008000100 */
[----:B------:R0:W0:Y:S01]  /*0390*/  SYNCS.EXCH.64 URZ, [UR9+0x10], UR4 ;  /* 0x00001004093f75b2 */ /* 0x0000220008000100 */
[----:B------:R0:W0:Y:S01]  /*03a0*/  SYNCS.EXCH.64 URZ, [UR9+0x40], UR6 ;  /* 0x00004006093f75b2 */ /* 0x0000220008000100 */
[----:B------:R0:W0:Y:S01]  /*03b0*/  SYNCS.EXCH.64 URZ, [UR9+0x18], UR4 ;  /* 0x00001804093f75b2 */ /* 0x0000220008000100 */
[----:B------:R0:W0:Y:S01]  /*03c0*/  SYNCS.EXCH.64 URZ, [UR9+0x48], UR6 ;  /* 0x00004806093f75b2 */ /* 0x0000220008000100 */
[----:B------:R0:W0:Y:S01]  /*03d0*/  SYNCS.EXCH.64 URZ, [UR9+0x20], UR4 ;  /* 0x00002004093f75b2 */ /* 0x0000220008000100 */
[----:B------:R0:W0:Y:S01]  /*03e0*/  SYNCS.EXCH.64 URZ, [UR9+0x50], UR6 ;  /* 0x00005006093f75b2 */ /* 0x0000220008000100 */
[----:B------:R0:W0:Y:S01]  /*03f0*/  SYNCS.EXCH.64 URZ, [UR9+0x28], UR4 ;  /* 0x00002804093f75b2 */ /* 0x0000220008000100 */
[----:B------:R0:W0:Y:S01]  /*0400*/  SYNCS.EXCH.64 URZ, [UR9+0x58], UR6 ;  /* 0x00005806093f75b2 */ /* 0x0000220008000100 */
[----:B------:R-:W-:Y:S01]  /*0410*/  NOP ;  /* 0x0000000000007918 */ /* 0x000fe20000000000 */
.L_x_2:
[----:B------:R-:W-:Y:S01]  /*0420*/  SHF.R.S32.HI R4, RZ, 0x1f, R5 ;  /* 0x0000001fff047819 */ /* 0x000fe20000011405 */
[----:B------:R-:W5:Y:S01]  /*0430*/  SHFL.IDX PT, R0, R0, RZ, 0x1f ;  /* 0x00001fff00007589 */ /* 0x000f6200000e0000 */
[----:B0-----:R-:W0:Y:S01]  /*0440*/  S2UR UR9, SR_CTAID.X ;  /* 0x00000000000979c3 */ /* 0x001e220000002500 */
[----:B------:R-:W-:Y:S02]  /*0450*/  ELECT P0, URZ, PT ;  /* 0x00000000003f782f */ /* 0x000fe40003800000 */
[----:B------:R-:W-:Y:S01]  /*0460*/  LEA.HI R4, R4, R5, RZ, 0x7 ;  /* 0x0000000504047211 */ /* 0x000fe200078f38ff */
[----:B------:R-:W1:Y:S01]  /*0470*/  S2R R2, SR_CTAID.Y ;  /* 0x0000000000027919 */ /* 0x000e620000002600 */
[----:B------:R-:W-:Y:S01]  /*0480*/  SHF.R.S32.HI R6, RZ, 0x1f, R3 ;  /* 0x0000001fff067819 */ /* 0x000fe20000011403 */
[----:B------:R-:W-:Y:S01]  /*0490*/  ULDC UR4, c[0x0][0x154] ;  /* 0x0000550000047ab9 */ /* 0x000fe20000000800 */
[----:B------:R-:W-:Y:S01]  /*04a0*/  LOP3.LUT R4, R4, 0xffffff80, RZ, 0xc0, !PT ;  /* 0xffffff8004047812 */ /* 0x000fe200078ec0ff */
[----:B------:R-:W-:Y:S01]  /*04b0*/  NOP ;  /* 0x0000000000007918 */ /* 0x000fe20000000000 */
[----:B------:R-:W-:Y:S01]  /*04c0*/  LEA.HI R6, R6, R3, RZ, 0x2 ;  /* 0x0000000306067211 */ /* 0x000fe200078f10ff */
[----:B------:R-:W2:Y:S01]  /*04d0*/  LDC R11, c[0x0][0x148] ;  /* 0x00005200ff0b7b82 */ /* 0x000ea20000000800 */
[----:B------:R-:W-:Y:S01]  /*04e0*/  NOP ;  /* 0x0000000000007918 */ /* 0x000fe20000000000 */
[----:B------:R-:W-:Y:S01]  /*04f0*/  IMAD.IADD R4, R5, 0x1, -R4 ;  /* 0x0000000105047824 */ /* 0x000fe200078e0a04 */
[----:B------:R-:W-:-:S04]  /*0500*/  LOP3.LUT R6, R6, 0x3ffffffc, RZ, 0xc0, !PT ;  /* 0x3ffffffc06067812 */ /* 0x000fc800078ec0ff */
[----:B------:R-:W-:Y:S01]  /*0510*/  SHF.R.S32.HI R5, RZ, 0x1f, R4 ;  /* 0x0000001fff057819 */ /* 0x000fe20000011404 */
[----:B------:R-:W3:Y:S01]  /*0520*/  LDC R8, c[0x0][0x144] ;  /* 0x00005100ff087b82 */ /* 0x000ee20000000800 */
[----:B------:R-:W-:Y:S02]  /*0530*/  IADD3 R6, R3, -R6, RZ ;  /* 0x8000000603067210 */ /* 0x000fe40007ffe0ff */
[----:B------:R-:W-:Y:S02]  /*0540*/  LEA.HI R5, R5, R4, RZ, 0x3 ;  /* 0x0000000405057211 */ /* 0x000fe400078f18ff */
[----:B-----5:R-:W-:Y:S02]  /*0550*/  ISETP.NE.OR P0, PT, R0, RZ, !P0 ;  /* 0x000000ff0000720c */ /* 0x020fe40004705670 */
[--C-:B------:R-:W-:Y:S02]  /*0560*/  SHF.R.S32.HI R0, RZ, 0x3, R5.reuse ;  /* 0x00000003ff007819 */ /* 0x100fe40000011405 */
[----:B------:R-:W-:-:S04]  /*0570*/  SHF.R.S32.HI R5, RZ, 0x1f, R5 ;  /* 0x0000001fff057819 */ /* 0x000fc80000011405 */
[----:B------:R-:W-:-:S04]  /*0580*/  LEA.HI R5, R5, R0, RZ, 0x2 ;  /* 0x0000000005057211 */ /* 0x000fc800078f10ff */
[----:B------:R-:W-:Y:S01]  /*0590*/  LOP3.LUT R5, R5, 0xfffffffc, RZ, 0xc0, !PT ;  /* 0xfffffffc05057812 */ /* 0x000fe200078ec0ff */
[----:B------:R-:W-:Y:S01]  /*05a0*/  VOTEU.ALL UP0, P0 ;  /* 0x00000000003f7886 */ /* 0x000fe20000000000 */
[----:B-1----:R-:W-:Y:S01]  /*05b0*/  I2FP.F32.U32 R7, R2 ;  /* 0x0000000200077245 */ /* 0x002fe20000201000 */
[----:B------:R-:W-:Y:S02]  /*05c0*/  VOTEU.ALL UP1, P0 ;  /* 0x00000000003f7886 */ /* 0x000fe40000020000 */
[----:B------:R-:W-:Y:S01]  /*05d0*/  IMAD.IADD R5, R0, 0x1, -R5 ;  /* 0x0000000100057824 */ /* 0x000fe200078e0a05 */
[----:B------:R-:W1:Y:S01]  /*05e0*/  @!UP0 S2UR UR7, SR_CgaCtaId ;  /* 0x00000000000789c3 */ /* 0x000e620000008800 */
[----:B0-----:R-:W-:Y:S01]  /*05f0*/  I2FP.F32.U32 R0, UR9 ;  /* 0x0000000900007c45 */ /* 0x001fe20008201000 */
[----:B------:R-:W-:Y:S01]  /*0600*/  FMUL R9, R7, UR4 ;  /* 0x0000000407097c20 */ /* 0x000fe20008400000 */
[----:B------:R-:W-:Y:S01]  /*0610*/  IMAD R5, R6, 0x4, R5 ;  /* 0x0000000406057824 */ /* 0x000fe200078e0205 */
[----:B------:R-:W-:Y:S01]  /*0620*/  ULDC UR4, c[0x0][0x150] ;  /* 0x0000540000047ab9 */ /* 0x000fe20000000800 */
[----:B------:R-:W-:Y:S01]  /*0630*/  @!UP0 UMOV UR6, 0x400 ;  /* 0x0000040000068882 */ /* 0x000fe20000000000 */
[----:B------:R-:W-:Y:S01]  /*0640*/  FMUL R7, R0, UR4 ;  /* 0x0000000400077c20 */ /* 0x000fe20008400000 */
[----:B------:R-:W-:Y:S01]  /*0650*/  IMAD.SHL.U32 R0, R5, 0x4, RZ ;  /* 0x0000000405007824 */ /* 0x000fe200078e00ff */
[----:B------:R-:W0:Y:S01]  /*0660*/  LDC R6, c[0x0][0x140] ;  /* 0x00005000ff067b82 */ /* 0x000e220000000800 */
[----:B------:R-:W5:Y:S01]  /*0670*/  F2I.U32.TRUNC.NTZ R9, R9 ;  /* 0x0000000900097305 */ /* 0x000f62000020f000 */
[----:B------:R-:W-:-:S02]  /*0680*/  UMOV UR4, 0x20 ;  /* 0x0000002000047882 */ /* 0x000fc40000000000 */
[----:B------:R-:W-:Y:S01]  /*0690*/  LOP3.LUT R10, R5, 0xc, R0, 0x78, !PT ;  /* 0x0000000c050a7812 */ /* 0x000fe200078e7800 */
[----:B------:R-:W-:-:S04]  /*06a0*/  @!UP0 UIADD3 UR4, -UR4, 0x100000, URZ ;  /* 0x0010000004048890 */ /* 0x000fc8000fffe13f */
[----:B------:R-:W-:Y:S02]  /*06b0*/  @!UP0 USHF.L.U32 UR5, UR4, 0xb, URZ ;  /* 0x0000000b04058899 */ /* 0x000fe4000800063f */
[----:B------:R-:W-:Y:S01]  /*06c0*/  @!UP0 USHF.L.U32 UR4, UR4, 0x1, URZ ;  /* 0x0000000104048899 */ /* 0x000fe2000800063f */
[----:B------:R-:W4:Y:S01]  /*06d0*/  F2I.U32.TRUNC.NTZ R7, R7 ;  /* 0x0000000700077305 */ /* 0x000f22000020f000 */
[----:B------:R0:W-:Y:S01]  /*06e0*/  STL [R1+0x80], R10 ;  /* 0x0000800a01007387 */ /* 0x0001e20000100800 */
[----:B-----5:R-:W-:Y:S01]  /*06f0*/  IMAD.MOV R12, RZ, RZ, -R9 ;  /* 0x000000ffff0c7224 */ /* 0x020fe200078e0a09 */
[----:B-1----:R-:W-:Y:S01]  /*0700*/  @!UP0 ULEA UR6, UR7, UR6, 0x18 ;  /* 0x0000000607068291 */ /* 0x002fe2000f8ec03f */
[----:B------:R-:W-:Y:S02]  /*0710*/  VOTEU.ALL UP0, P0 ;  /* 0x00000000003f7886 */ /* 0x000fe40000000000 */
[----:B--2---:R-:W-:Y:S01]  /*0720*/  IMAD R5, R11, R12, R2 ;  /* 0x0000000c0b057224 */ /* 0x004fe200078e0202 */
[----:B------:R-:W-:-:S02]  /*0730*/  LOP3.LUT P0, RZ, R4, 0x7, RZ, 0xc0, !PT ;  /* 0x0000000704ff7812 */ /* 0x000fc4000780c0ff */
[----:B0-----:R-:W-:Y:S02]  /*0740*/  ISETP.EQ.U32.AND P3, PT, R6, 0x1, PT ;  /* 0x000000010600780c */ /* 0x001fe40003f62070 */
[----:B----4-:R-:W-:Y:S02]  /*0750*/  IADD3 R7, -R7, RZ, RZ ;  /* 0x000000ff07077210 */ /* 0x010fe40007ffe1ff */
[----:B------:R-:W-:Y:S01]  /*0760*/  ISETP.NE.AND P1, PT, R5, R10, PT ;  /* 0x0000000a0500720c */ /* 0x000fe20003f25270 */
[----:B------:R-:W0:Y:S02]  /*0770*/  FENCE.VIEW.ASYNC.S ;  /* 0x00000000000073c6 */ /* 0x000e240000000000 */
[----:B0-----:R0:W1:Y:S01]  /*0780*/  @!UP0 SYNCS.EXCH.64 URZ, [UR6+0x70], UR4 ;  /* 0x00007004063f85b2 */ /* 0x0010620008000100 */
[----:B------:R-:W-:Y:S01]  /*0790*/  ISETP.LT.U32.AND P0, PT, R10, 0x2, !P0 ;  /* 0x000000020a00780c */ /* 0x000fe20004701070 */
[----:B---3--:R-:W-:-:S05]  /*07a0*/  IMAD R0, R8, R7, UR9 ;  /* 0x0000000908007e24 */ /* 0x008fca000f8e0207 */
[----:B------:R-:W-:-:S04]  /*07b0*/  ISETP.EQ.OR P1, PT, R0, RZ, !P1 ;  /* 0x000000ff0000720c */ /* 0x000fc80004f22670 */
[----:B------:R-:W-:Y:S01]  /*07c0*/  PLOP3.LUT P0, PT, P0, P1, PT, 0x80, 0x0 ;  /* 0x000000000000781c */ /* 0x000fe20000703070 */
[----:B------:R0:W2:Y:S01]  /*07d0*/  @!UP1 SYNCS.EXCH.64 URZ, [UR6+0x78], UR4 ;  /* 0x00007804063f95b2 */ /* 0x0000a20008000100 */
[----:B------:R-:W-:Y:S01]  /*07e0*/  NOP ;  /* 0x0000000000007918 */ /* 0x000fe20000000000 */
[----:B------:R-:W-:Y:S10]  /*07f0*/  @!P3 BRA `(.L_x_3) ;  /* 0x000000000008b947 */ /* 0x000ff40003800000 */
[----:B-12---:R-:W-:Y:S01]  /*0800*/  UCGABAR_ARV ;  /* 0x00000000000079c7 */ /* 0x006fe20008000000 */
[----:B------:R-:W-:Y:S05]  /*0810*/  BRA `(.L_x_4) ;  /* 0x0000000000047947 */ /* 0x000fea0003800000 */
.L_x_3:
[----:B-12---:R-:W-:Y:S01]  /*0820*/  NOP ;  /* 0x0000000000007918 */ /* 0x006fe20000000000 */
.L_x_4:
[----:B------:R-:W1:Y:S01]  /*0830*/  LDC R3, c[0x0][0x75c] ;  /* 0x0001d700ff037b82 */ /* 0x000e620000000800 */
[----:B------:R-:W-:Y:S01]  /*0840*/  MOV R5, RZ ;  /* 0x000000ff00057202 */ /* 0x000fe20000000f00 */
[----:B------:R-:W-:Y:S01]  /*0850*/  IMAD.U32 R4, RZ, RZ, UR9 ;  /* 0x00000009ff047e24 */ /* 0x000fe2000f8e00ff */
[----:B-1----:R-:W-:-:S13]  /*0860*/  ISETP.NE.AND P4, PT, R3, 0x1, PT ;  /* 0x000000010300780c */ /* 0x002fda0003f85270 */
[----:B------:R-:W1:Y:S01]  /*0870*/  @P4 LDC R7, c[0x0][0x10] ;  /* 0x00000400ff074b82 */ /* 0x000e620000000800 */
[----:B------:R-:W-:Y:S02]  /*0880*/  @P4 IMAD.MOV.U32 R3, RZ, RZ, RZ ;  /* 0x000000ffff034224 */ /* 0x000fe400078e00ff */
[----:B------:R-:W-:-:S05]  /*0890*/  @P4 IMAD.MOV.U32 R13, RZ, RZ, RZ ;  /* 0x000000ffff0d4224 */ /* 0x000fca00078e00ff */
[----:B------:R-:W2:Y:S01]  /*08a0*/  @!P4 LDC R9, c[0x0][0xc] ;  /* 0x00000300ff09cb82 */ /* 0x000ea20000000800 */
[----:B-1----:R-:W-:-:S04]  /*08b0*/  @P4 IMAD.WIDE.U32 R6, R7, UR9, R2 ;  /* 0x0000000907064c25 */ /* 0x002fc8000f8e0002 */
[----:B------:R-:W-:Y:S02]  /*08c0*/  @P4 IMAD.MOV.U32 R19, RZ, RZ, R6 ;  /* 0x000000ffff134224 */ /* 0x000fe400078e0006 */
[----:B------:R-:W-:Y:S02]  /*08d0*/  @P4 IMAD.IADD R23, R7, 0x1, R13 ;  /* 0x0000000107174824 */ /* 0x000fe400078e020d */
[----:B--2---:R-:W-:-:S04]  /*08e0*/  @!P4 IMAD.WIDE.U32 R4, R2, R9, R4 ;  /* 0x000000090204c225 */ /* 0x004fc800078e0004 */
[----:B------:R-:W-:Y:S01]  /*08f0*/  @!P4 IMAD.MOV.U32 R19, RZ, RZ, R4 ;  /* 0x000000ffff13c224 */ /* 0x000fe200078e0004 */
[----:B------:R-:W-:-:S04]  /*0900*/  @!P4 MOV R23, R5 ;  /* 0x000000050017c202 */ /* 0x000fc80000000f00 */
[----:B------:R1:W-:Y:S04]  /*0910*/  STL [R1+0x88], R19 ;  /* 0x0000881301007387 */ /* 0x0003e80000100800 */
[----:B------:R1:W-:Y:S01]  /*0920*/  STL [R1+0x84], R23 ;  /* 0x0000841701007387 */ /* 0x0003e20000100800 */
[----:B------:R-:W-:Y:S05]  /*0930*/  @!P3 BRA `(.L_x_5) ;  /* 0x00000000000cb947 */ /* 0x000fea0003800000 */
[----:B------:R-:W-:Y:S01]  /*0940*/  UCGABAR_WAIT ;  /* 0x0000000000007dc7 */ /* 0x000fe20008000000 */
[----:B------:R-:W-:Y:S01]  /*0950*/  CCTL.IVALL ;  /* 0x00000000ff00798f */ /* 0x000fe20002000000 */
[----:B------:R-:W-:Y:S05]  /*0960*/  BRA `(.L_x_6) ;  /* 0x0000000000047947 */ /* 0x000fea0003800000 */
.L_x_5:
[----:B------:R-:W-:Y:S06]  /*0970*/  BAR.SYNC.DEFER_BLOCKING 0x0 ;  /* 0x0000000000007b1d */ /* 0x000fec0000010000 */
.L_x_6:
[----:B------:R-:W-:Y:S05]  /*0980*/  @!P2 BRA `(.L_x_7) ;  /* 0x000000cc0028a947 */ /* 0x000fea0003800000 */
[----:B------:R-:W-:-:S06]  /*0990*/  UISETP.GT.U32.AND UP0, UPT, UR10, 0x1, UPT ;  /* 0x000000010a00788c */ /* 0x000fcc000bf04070 */
[----:B------:R-:W-:-:S13]  /*09a0*/  PLOP3.LUT P1, PT, PT, PT, UP0, 0x80, 0x0 ;  /* 0x000000000000781c */ /* 0x000fda0003f2f008 */
[----:B0-----:R-:W-:Y:S05]  /*09b0*/  @P1 EXIT ;  /* 0x000000000000194d */ /* 0x001fea0003800000 */
[----:B------:R-:W-:Y:S01]  /*09c0*/  IMAD.MOV.U32 R6, RZ, RZ, -0x1 ;  /* 0xffffffffff067424 */ /* 0x000fe200078e00ff */
[----:B------:R-:W-:Y:S01]  /*09d0*/  ULDC.64 UR4, c[0x0][0x750] ;  /* 0x0001d40000047ab9 */ /* 0x000fe20000000a00 */
[----:B------:R-:W-:Y:S01]  /*09e0*/  IMAD.MOV.U32 R5, RZ, RZ, -0x1 ;  /* 0xffffffffff057424 */ /* 0x000fe200078e00ff */
[----:B------:R-:W-:Y:S01]  /*09f0*/  ISETP.GE.U32.AND P1, PT, R19, UR4, PT ;  /* 0x0000000413007c0c */ /* 0x000fe2000bf26070 */
[----:B------:R-:W-:Y:S01]  /*0a00*/  UMOV UR23, 0xffffffff ;  /* 0xffffffff00177882 */ /* 0x000fe20000000000 */
[----:B------:R0:W-:Y:S01]  /*0a10*/  STL [R1+0x94], R6 ;  /* 0x0000940601007387 */ /* 0x0001e20000100800 */
[----:B------:R-:W-:Y:S02]  /*0a20*/  PRMT R4, RZ, 0x7610, R4 ;  /* 0x00007610ff047816 */ /* 0x000fe40000000004 */
[----:B------:R-:W-:Y:S01]  /*0a30*/  ISETP.GE.U32.AND.EX P1, PT, R23, UR5, PT, P1 ;  /* 0x0000000517007c0c */ /* 0x000fe2000bf26110 */
[----:B------:R0:W-:-:S12]  /*0a40*/  STL [R1+0x8c], R5 ;  /* 0x00008c0501007387 */ /* 0x0001d80000100800 */
[----:B0-----:R-:W-:Y:S05]  /*0a50*/  @P1 BRA `(.L_x_8) ;  /* 0x0000000400381947 */ /* 0x001fea0003800000 */
[----:B------:R-:W0:Y:S01]  /*0a60*/  LDC.64 R14, c[0x0][0x728] ;  /* 0x0001ca00ff0e7b82 */ /* 0x000e220000000a00 */
[----:B------:R-:W-:Y:S01]  /*0a70*/  IMAD.MOV.U32 R4, RZ, RZ, R19 ;  /* 0x000000ffff047224 */ /* 0x000fe200078e0013 */
[----:B------:R-:W-:-:S06]  /*0a80*/  MOV R5, R23 ;  /* 0x0000001700057202 */ /* 0x000fcc0000000f00 */
[----:B------:R-:W2:Y:S08]  /*0a90*/  LDC R10, c[0x0][0x730] ;  /* 0x0001cc00ff0a7b82 */ /* 0x000eb00000000800 */
[----:B------:R-:W3:Y:S01]  /*0aa0*/  LDC.64 R16, c[0x0][0x720] ;  /* 0x0001c800ff107b82 */ /* 0x000ee20000000a00 */
[----:B0-----:R-:W-:-:S04]  /*0ab0*/  ISETP.NE.U32.AND P1, PT, R14, RZ, PT ;  /* 0x000000ff0e00720c */ /* 0x001fc80003f25070 */
[----:B------:R-:W-:-:S13]  /*0ac0*/  ISETP.NE.AND.EX P1, PT, R15, RZ, PT, P1 ;  /* 0x000000ff0f00720c */ /* 0x000fda0003f25310 */
[----:B--23--:R-:W-:Y:S05]  /*0ad0*/  @!P1 BRA `(.L_x_9) ;  /* 0x0000000000289947 */ /* 0x00cfea0003800000 */
[----:B------:R-:W0:Y:S02]  /*0ae0*/  LDC R9, c[0x0][0x734] ;  /* 0x0001cd00ff097b82 */ /* 0x000e240000000800 */
[----:B0-----:R-:W-:-:S05]  /*0af0*/  IADD3 R9, P1, R19, R9, RZ ;  /* 0x0000000913097210 */ /* 0x001fca0007f3e0ff */
[----:B------:R-:W-:-:S04]  /*0b00*/  IMAD.X R13, RZ, RZ, R23, P1 ;  /* 0x000000ffff0d7224 */ /* 0x000fc800008e0617 */
[----:B------:R-:W-:-:S04]  /*0b10*/  IMAD.WIDE.U32 R4, R13, R14, RZ ;  /* 0x0000000e0d047225 */ /* 0x000fc800078e00ff */
[----:B------:R-:W-:-:S04]  /*0b20*/  IMAD.WIDE.U32 R6, P1, R9, R15, R4 ;  /* 0x0000000f09067225 */ /* 0x000fc80007820004 */
[----:B------:R-:W-:-:S04]  /*0b30*/  IMAD.WIDE.U32 R4, R9, R14, RZ ;  /* 0x0000000e09047225 */ /* 0x000fc800078e00ff */
[----:B------:R-:W-:Y:S01]  /*0b40*/  IMAD.X R9, RZ, RZ, RZ, P1 ;  /* 0x000000ffff097224 */ /* 0x000fe200008e06ff */
[----:B------:R-:W-:Y:S01]  /*0b50*/  IADD3 RZ, P1, R5, R6, RZ ;  /* 0x0000000605ff7210 */ /* 0x000fe20007f3e0ff */
[----:B------:R-:W-:-:S04]  /*0b60*/  IMAD.MOV.U32 R8, RZ, RZ, R7 ;  /* 0x000000ffff087224 */ /* 0x000fc800078e0007 */
[----:B------:R-:W-:-:S08]  /*0b70*/  IMAD.WIDE.U32.X R4, R13, R15, R8, P1 ;  /* 0x0000000f0d047225 */ /* 0x000fd000008e0408 */
.L_x_9:
[----:B------:R-:W0:Y:S01]  /*0b80*/  LDC.64 R20, c[0x0][0x740] ;  /* 0x0001d000ff147b82 */ /* 0x000e220000000a00 */
[-C--:B------:R-:W-:Y:S01]  /*0b90*/  SHF.R.U64 R22, R4, R10.reuse, R5 ;  /* 0x0000000a04167219 */ /* 0x080fe20000001205 */
[----:B------:R-:W-:Y:S01]  /*0ba0*/  IMAD.MOV.U32 R4, RZ, RZ, R19 ;  /* 0x000000ffff047224 */ /* 0x000fe200078e0013 */
[----:B------:R-:W-:Y:S01]  /*0bb0*/  SHF.R.U32.HI R3, RZ, R10, R5 ;  /* 0x0000000aff037219 */ /* 0x000fe20000011605 */
[----:B------:R-:W-:Y:S01]  /*0bc0*/  IMAD.MOV.U32 R5, RZ, RZ, R23 ;  /* 0x000000ffff057224 */ /* 0x000fe200078e0017 */
[----:B------:R-:W-:Y:S01]  /*0bd0*/  IADD3 R7, P1, RZ, -R22, RZ ;  /* 0x80000016ff077210 */ /* 0x000fe20007f3e0ff */
[----:B-1----:R-:W-:Y:S02]  /*0be0*/  IMAD R23, R11, R12, R2 ;  /* 0x0000000c0b177224 */ /* 0x002fe400078e0202 */
[----:B------:R-:W1:Y:S01]  /*0bf0*/  LDC R8, c[0x0][0x718] ;  /* 0x0001c600ff087b82 */ /* 0x000e620000000800 */
[----:B------:R-:W-:Y:S01]  /*0c00*/  IADD3.X R3, RZ, ~R3, RZ, P1, !PT ;  /* 0x80000003ff037210 */ /* 0x000fe20000ffe4ff */
[----:B------:R-:W-:-:S04]  /*0c10*/  IMAD.WIDE.U32 R4, R7, R16, R4 ;  /* 0x0000001007047225 */ /* 0x000fc800078e0004 */
[----:B------:R-:W-:Y:S02]  /*0c20*/  IMAD R6, R3, R16, RZ ;  /* 0x0000001003067224 */ /* 0x000fe400078e02ff */
[----:B------:R-:W2:Y:S01]  /*0c30*/  LDC R14, c[0x0][0x708] ;  /* 0x0001c200ff0e7b82 */ /* 0x000ea20000000800 */
[----:B------:R-:W-:Y:S02]  /*0c40*/  IMAD.MOV.U32 R11, RZ, RZ, 0x1 ;  /* 0x00000001ff0b7424 */ /* 0x000fe400078e00ff */
[----:B------:R-:W-:-:S04]  /*0c50*/  IMAD R3, R7, R17, R6 ;  /* 0x0000001107037224 */ /* 0x000fc800078e0206 */
[----:B------:R-:W-:Y:S01]  /*0c60*/  IMAD.IADD R3, R5, 0x1, R3 ;  /* 0x0000000105037824 */ /* 0x000fe200078e0203 */
[----:B------:R-:W3:Y:S01]  /*0c70*/  LDC R18, c[0x0][0x758] ;  /* 0x0001d600ff127b82 */ /* 0x000ee20000000800 */
[----:B0-----:R-:W-:Y:S02]  /*0c80*/  ISETP.NE.U32.AND P1, PT, R20, RZ, PT ;  /* 0x000000ff1400720c */ /* 0x001fe40003f25070 */
[----:B------:R-:W-:Y:S02]  /*0c90*/  MOV R5, 0xffffffff ;  /* 0xffffffff00057802 */ /* 0x000fe40000000f00 */
[----:B------:R-:W-:-:S03]  /*0ca0*/  ISETP.NE.AND.EX P1, PT, R21, RZ, PT, P1 ;  /* 0x000000ff1500720c */ /* 0x000fc60003f25310 */
[----:B------:R-:W0:Y:S01]  /*0cb0*/  LDC R13, c[0x0][0x700] ;  /* 0x0001c000ff0d7b82 */ /* 0x000e220000000800 */
[-CC-:B-1----:R-:W-:Y:S02]  /*0cc0*/  SHF.R.U64 R10, R4, R8.reuse, R3.reuse ;  /* 0x00000008040a7219 */ /* 0x182fe40000001203 */
[----:B------:R-:W-:-:S05]  /*0cd0*/  SHF.R.U32.HI R3, RZ, R8, R3 ;  /* 0x00000008ff037219 */ /* 0x000fca0000011603 */
[----:B------:R-:W1:Y:S01]  /*0ce0*/  LDC R15, c[0x0][0x748] ;  /* 0x0001d200ff0f7b82 */ /* 0x000e620000000800 */
[-CC-:B--2---:R-:W-:Y:S02]  /*0cf0*/  SHF.R.U64 R19, R10, R14.reuse, R3.reuse ;  /* 0x0000000e0a137219 */ /* 0x184fe40000001203 */
[----:B------:R-:W-:-:S05]  /*0d00*/  SHF.R.U32.HI R3, RZ, R14, R3 ;  /* 0x0000000eff037219 */ /* 0x000fca0000011603 */
[----:B------:R-:W2:Y:S01]  /*0d10*/  LDC R17, c[0x0][0x738] ;  /* 0x0001ce00ff117b82 */ /* 0x000ea20000000800 */
[-C--:B---3--:R-:W-:Y:S02]  /*0d20*/  SHF.L.U32 R2, R5, R18.reuse, RZ ;  /* 0x0000001205027219 */ /* 0x088fe400000006ff */
[--C-:B------:R-:W-:Y:S02]  /*0d30*/  SHF.R.U64 R12, R19, R18, R3.reuse ;  /* 0x00000012130c7219 */ /* 0x100fe40000001203 */
[----:B------:R-:W-:Y:S02]  /*0d40*/  LOP3.LUT R8, RZ, R2, RZ, 0x33, !PT ;  /* 0x00000002ff087212 */ /* 0x000fe400078e33ff */
[----:B------:R-:W-:Y:S01]  /*0d50*/  SHF.R.U32.HI R3, RZ, R18, R3 ;  /* 0x00000012ff037219 */ /* 0x000fe20000011603 */
[----:B------:R-:W3:Y:S01]  /*0d60*/  LDC R16, c[0x0][0x710] ;  /* 0x0001c400ff107b82 */ /* 0x000ee20000000800 */
[----:B------:R-:W-:Y:S01]  /*0d70*/  IMAD.MOV.U32 R2, RZ, RZ, R12 ;  /* 0x000000ffff027224 */ /* 0x000fe200078e000c */
[----:B------:R-:W-:Y:S06]  /*0d80*/  @!P1 BRA `(.L_x_10) ;  /* 0x0000000000289947 */ /* 0x000fec0003800000 */
[----:B------:R-:W4:Y:S02]  /*0d90*/  LDC R7, c[0x0][0x74c] ;  /* 0x0001d300ff077b82 */ /* 0x000f240000000800 */
[----:B----4-:R-:W-:-:S05]  /*0da0*/  IADD3 R7, P1, R12, R7, RZ ;  /* 0x000000070c077210 */ /* 0x010fca0007f3e0ff */
[----:B------:R-:W-:-:S04]  /*0db0*/  IMAD.X R9, RZ, RZ, R3, P1 ;  /* 0x000000ffff097224 */ /* 0x000fc800008e0603 */
[----:B------:R-:W-:-:S04]  /*0dc0*/  IMAD.WIDE.U32 R2, R9, R20, RZ ;  /* 0x0000001409027225 */ /* 0x000fc800078e00ff */
[----:B------:R-:W-:-:S04]  /*0dd0*/  IMAD.WIDE.U32 R4, P1, R7, R21, R2 ;  /* 0x0000001507047225 */ /* 0x000fc80007820002 */
[----:B------:R-:W-:Y:S01]  /*0de0*/  IMAD.WIDE.U32 R2, R7, R20, RZ ;  /* 0x0000001407027225 */ /* 0x000fe200078e00ff */
[----:B------:R-:W-:-:S03]  /*0df0*/  IADD3.X R7, RZ, RZ, RZ, P1, !PT ;  /* 0x000000ffff077210 */ /* 0x000fc60000ffe4ff */
[----:B------:R-:W-:Y:S01]  /*0e00*/  IMAD.MOV.U32 R6, RZ, RZ, R5 ;  /* 0x000000ffff067224 */ /* 0x000fe200078e0005 */
[----:B------:R-:W-:-:S05]  /*0e10*/  IADD3 RZ, P1, R3, R4, RZ ;  /* 0x0000000403ff7210 */ /* 0x000fca0007f3e0ff */
[----:B------:R-:W-:-:S08]  /*0e20*/  IMAD.WIDE.U32.X R2, R9, R21, R6, P1 ;  /* 0x0000001509027225 */ /* 0x000fd000008e0406 */
.L_x_10:
[----:B-1----:R-:W-:Y:S01]  /*0e30*/  SHF.R.U64 R4, R2, R15, R3 ;  /* 0x0000000f02047219 */ /* 0x002fe20000001203 */
[----:B0-----:R-:W-:Y:S01]  /*0e40*/  VIADD R5, R13, 0xffffffff ;  /* 0xffffffff0d057836 */ /* 0x001fe20000000000 */
[----:B------:R-:W-:Y:S02]  /*0e50*/  SHF.L.U32 R2, R11, R18, RZ ;  /* 0x000000120b027219 */ /* 0x000fe400000006ff */
[----:B------:R-:W-:Y:S01]  /*0e60*/  LOP3.LUT R3, R19, R8, RZ, 0xc0, !PT ;  /* 0x0000000813037212 */ /* 0x000fe200078ec0ff */
[----:B------:R-:W-:Y:S01]  /*0e70*/  IMAD.MOV R6, RZ, RZ, -R4 ;  /* 0x000000ffff067224 */ /* 0x000fe200078e0a04 */
[----:B------:R-:W-:Y:S02]  /*0e80*/  SEL R0, R0, R23, !P4 ;  /* 0x0000001700007207 */ /* 0x000fe40006000000 */
[----:B------:R-:W-:Y:S01]  /*0e90*/  LOP3.LUT R5, R10, R5, RZ, 0xc0, !PT ;  /* 0x000000050a057212 */ /* 0x000fe200078ec0ff */
[----:B------:R-:W-:Y:S01]  /*0ea0*/  IMAD R3, R2, R4, R3 ;  /* 0x0000000402037224 */ /* 0x000fe200078e0203 */
[----:B------:R-:W-:Y:S01]  /*0eb0*/  R2UR UR23, R22 ;  /* 0x00000000161772ca */ /* 0x000fe200000e0000 */
[----:B--2---:R-:W-:Y:S01]  /*0ec0*/  IMAD R2, R6, R17, R12 ;  /* 0x0000001106027224 */ /* 0x004fe200078e020c */
[----:B------:R-:W-:Y:S01]  /*0ed0*/  MOV R4, 0x1 ;  /* 0x0000000100047802 */ /* 0x000fe20000000f00 */
[----:B---3--:R-:W-:-:S02]  /*0ee0*/  IMAD R0, R3, R16, R0 ;  /* 0x0000001003007224 */ /* 0x008fc400078e0200 */
[----:B------:R-:W-:-:S05]  /*0ef0*/  IMAD R3, R2, R13, R5 ;  /* 0x0000000d02037224 */ /* 0x000fca00078e0205 */
[----:B------:R-:W-:Y:S02]  /*0f00*/  SEL R2, R3, R0, !P4 ;  /* 0x0000000003027207 */ /* 0x000fe40006000000 */
[----:B------:R-:W-:-:S03]  /*0f10*/  SEL R0, R0, R3, !P4 ;  /* 0x0000000300007207 */ /* 0x000fc60006000000 */
[----:B------:R0:W-:Y:S04]  /*0f20*/  STL [R1+0x8c], R2 ;  /* 0x00008c0201007387 */ /* 0x0001e80000100800 */
[----:B------:R0:W-:Y:S02]  /*0f30*/  STL [R1+0x94], R0 ;  /* 0x0000940001007387 */ /* 0x0001e40000100800 */
.L_x_8:
[----:B------:R-:W-:-:S08]  /*0f40*/  NOP ;  /* 0x0000000000007918 */ /* 0x000fd00000000000 */
[----:B------:R-:W2:Y:S02]  /*0f50*/  USETMAXREG.TRY_ALLOC.CTAPOOL UP0, 0xe8 ;  /* 0x000000e8000079c8 */ /* 0x000ea40008000600 */
[----:B--2---:R-:W-:-:S13]  /*0f60*/  PLOP3.LUT P1, PT, PT, PT, UP0, 0x80, 0x0 ;  /* 0x000000000000781c */ /* 0x004fda0003f2f008 */
[----:B------:R-:W-:Y:S05]  /*0f70*/  @!P1 BRA `(.L_x_8) ;  /* 0xfffffffc00f09947 */ /* 0x000fea000383ffff */
[----:B------:R-:W-:Y:S01]  /*0f80*/  ULDC.64 UR4, c[0x0][0x698] ;  /* 0x0001a60000047ab9 */ /* 0x000fe20000000a00 */
[----:B------:R-:W-:Y:S01]  /*0f90*/  ULDC.64 UR16, c[0x0][0x208] ;  /* 0x0000820000107ab9 */ /* 0x000fe20000000a00 */
[----:B------:R-:W-:-:S04]  /*0fa0*/  ISETP.NE.U32.AND P1, PT, RZ, UR4, PT ;  /* 0x00000004ff007c0c */ /* 0x000fc8000bf25070 */
[----:B------:R-:W-:-:S13]  /*0fb0*/  ISETP.NE.AND.EX P1, PT, RZ, UR5, PT, P1 ;  /* 0x00000005ff007c0c */ /* 0x000fda000bf25310 */
[----:B------:R-:W-:Y:S05]  /*0fc0*/  @!P1 BRA `(.L_x_11) ;  /* 0x0000000000209947 */ /* 0x000fea0003800000 */
[----:B0-----:R-:W0:Y:S02]  /*0fd0*/  LDC.64 R2, c[0x0][0x698] ;  /* 0x0001a600ff027b82 */ /* 0x001e240000000a00 */
[----:B0-----:R-:W2:Y:S02]  /*0fe0*/  LDG.E.64 R2, desc[UR16][R2.64] ;  /* 0x0000001002027981 */ /* 0x001ea4000c1e1b00 */
[----:B--2---:R-:W-:-:S04]  /*0ff0*/  ISETP.NE.U32.AND P1, PT, R2, RZ, PT ;  /* 0x000000ff0200720c */ /* 0x004fc80003f25070 */
[----:B------:R-:W-:-:S13]  /*1000*/  ISETP.NE.AND.EX P1, PT, R3, RZ, PT, P1 ;  /* 0x000000ff0300720c */ /* 0x000fda0003f25310 */
[----:B------:R-:W-:Y:S05]  /*1010*/  @!P1 BRA `(.L_x_11) ;  /* 0x00000000000c9947 */ /* 0x000fea0003800000 */
[----:B------:R-:W2:Y:S02]  /*1020*/  LD.E R2, desc[UR16][R2.64] ;  /* 0x0000001002027980 */ /* 0x000ea4000c101900 */
[----:B--2---:R-:W-:Y:S01]  /*1030*/  R2UR UR21, R2 ;  /* 0x00000000021572ca */ /* 0x004fe200000e0000 */
[----:B------:R-:W-:-:S14]  /*1040*/  BRA `(.L_x_12) ;  /* 0x0000000000247947 */ /* 0x000fdc0003800000 */
.L_x_11:
[----:B------:R-:W-:Y:S02]  /*1050*/  ULDC.64 UR4, c[0x0][0x688] ;  /* 0x0001a20000047ab9 */ /* 0x000fe40000000a00 */
[----:B------:R-:W-:-:S04]  /*1060*/  ISETP.NE.U32.AND P1, PT, RZ, UR4, PT ;  /* 0x00000004ff007c0c */ /* 0x000fc8000bf25070 */
[----:B------:R-:W-:-:S13]  /*1070*/  ISETP.NE.AND.EX P1, PT, RZ, UR5, PT, P1 ;  /* 0x00000005ff007c0c */ /* 0x000fda000bf25310 */
[----:B------:R-:W-:Y:S05]  /*1080*/  @!P1 BRA `(.L_x_13) ;  /* 0x0000000000109947 */ /* 0x000fea0003800000 */
[----:B0-----:R-:W0:Y:S02]  /*1090*/  LDC.64 R2, c[0x0][0x688] ;  /* 0x0001a200ff027b82 */ /* 0x001e240000000a00 */
[----:B0-----:R-:W2:Y:S02]  /*10a0*/  LDG.E R2, desc[UR16][R2.64] ;  /* 0x0000001002027981 */ /* 0x001ea4000c1e1900 */
[----:B--2---:R-:W-:Y:S01]  /*10b0*/  R2UR UR21, R2 ;  /* 0x00000000021572ca */ /* 0x004fe200000e0000 */
[----:B------:R-:W-:-:S14]  /*10c0*/  BRA `(.L_x_12) ;  /* 0x0000000000047947 */ /* 0x000fdc0003800000 */
.L_x_13:
[----:B------:R-:W-:-:S05]  /*10d0*/  ULDC UR21, c[0x0][0x680] ;  /* 0x0001a00000157ab9 */ /* 0x000fca0000000800 */
.L_x_12:
[----:B------:R-:W-:Y:S02]  /*10e0*/  ULDC.64 UR4, c[0x0][0x6a0] ;  /* 0x0001a80000047ab9 */ /* 0x000fe40000000a00 */
        /* <DEDUP_REMOVED lines=11> */
.L_x_14:
        /* <DEDUP_REMOVED lines=8> */
.L_x_16:
[----:B------:R-:W-:-:S05]  /*1220*/  ULDC UR22, c[0x0][0x684] ;  /* 0x0001a10000167ab9 */ /* 0x000fca0000000800 */
.L_x_15:
[----:B------:R-:W-:-:S13]  /*1230*/  LOP3.LUT P1, RZ, R4, 0xff, RZ, 0xc0, !PT ;  /* 0x000000ff04ff7812 */ /* 0x000fda000782c0ff */
[----:B------:R-:W-:Y:S05]  /*1240*/  @!P1 EXIT ;  /* 0x000000000000994d */ /* 0x000fea0003800000 */
[----:B------:R-:W-:Y:S01]  /*1250*/  ULDC UR4, c[0x0][0x28c] ;  /* 0x0000a30000047ab9 */ /* 0x000fe20000000800 */
[----:B------:R-:W-:Y:S02]  /*1260*/  ULOP3.LUT UR24, UR14, 0x1, URZ, 0xfc, !UPT ;  /* 0x000000010e187892 */ /* 0x000fe4000f8efc3f */
[----:B------:R-:W-:-:S04]  /*1270*/  UIADD3 UR4, UR4, 0x7f, URZ ;  /* 0x0000007f04047890 */ /* 0x000fc8000fffe03f */
[----:B------:R-:W-:-:S04]  /*1280*/  USHF.R.S32.HI UR5, URZ, 0x1f, UR4 ;  /* 0x0000001f3f057899 */ /* 0x000fc80008011404 */
[----:B------:R-:W-:-:S03]  /*1290*/  ULEA.HI UR5, UR5, UR4, URZ, 0x7 ;  /* 0x0000000405057291 */ /* 0x000fc6000f8f383f */
[----:B------:R-:W-:Y:S01]  /*12a0*/  UMOV UR4, URZ ;  /* 0x0000003f00047c82 */ /* 0x000fe20008000000 */
[----:B------:R-:W-:-:S03]  /*12b0*/  USHF.R.S32.HI UR12, URZ, 0x7, UR5 ;  /* 0x000000073f0c7899 */ /* 0x000fc60008011405 */
[----:B------:R-:W-:-:S09]  /*12c0*/  UMOV UR5, URZ ;  /* 0x0000003f00057c82 */ /* 0x000fd20008000000 */
.L_x_283:
[----:B0-----:R-:W0:Y:S01]  /*12d0*/  S2R R0, SR_TID.X ;  /* 0x0000000000007919 */ /* 0x001e220000002100 */
[----:B------:R-:W-:Y:S01]  /*12e0*/  UISETP.LT.AND UP0, UPT, URZ, UR12, UPT ;  /* 0x0000000c3f00728c */ /* 0x000fe2000bf01270 */
[----:B---3--:R-:W-:Y:S02]  /*12f0*/  CS2R R4, SRZ ;  /* 0x0000000000047805 */ /* 0x008fe4000001ff00 */
[----:B------:R-:W-:Y:S01]  /*1300*/  CS2R R6, SRZ ;  /* 0x0000000000067805 */ /* 0x000fe2000001ff00 */
[----:B------:R-:W-:Y:S01]  /*1310*/  STL [R1+0x7c], RZ ;  /* 0x00007cff01007387 */ /* 0x000fe20000100800 */
[----:B------:R-:W-:Y:S01]  /*1320*/  USEL UR6, URZ, UR12, UP0 ;  /* 0x0000000c3f067287 */ /* 0x000fe20008000000 */
[----:B------:R-:W-:Y:S02]  /*1330*/  CS2R R8, SRZ ;  /* 0x0000000000087805 */ /* 0x000fe4000001ff00 */
[----:B------:R-:W-:Y:S01]  /*1340*/  CS2R R10, SRZ ;  /* 0x00000000000a7805 */ /* 0x000fe2000001ff00 */
[----:B------:R-:W-:Y:S01]  /*1350*/  STL [R1+0x78], RZ ;  /* 0x000078ff01007387 */ /* 0x000fe20000100800 */
[----:B------:R-:W-:Y:S01]  /*1360*/  UIADD3 UR7, UR12, -UR6, URZ ;  /* 0x800000060c077290 */ /* 0x000fe2000fffe03f */
[----:B------:R-:W-:-:S02]  /*1370*/  CS2R R12, SRZ ;  /* 0x00000000000c7805 */ /* 0x000fc4000001ff00 */
[----:B------:R-:W-:Y:S01]  /*1380*/  CS2R R14, SRZ ;  /* 0x00000000000e7805 */ /* 0x000fe2000001ff00 */
[----:B------:R-:W-:Y:S01]  /*1390*/  STL [R1+0x74], RZ ;  /* 0x000074ff01007387 */ /* 0x000fe20000100800 */
[----:B------:R-:W-:Y:S01]  /*13a0*/  UISETP.GE.AND UP0, UPT, UR7, 0x1, UPT ;  /* 0x000000010700788c */ /* 0x000fe2000bf06270 */
[----:B------:R-:W-:Y:S01]  /*13b0*/  CS2R R16, SRZ ;  /* 0x0000000000107805 */ /* 0x000fe2000001ff00 */
[----:B------:R-:W-:Y:S01]  /*13c0*/  UMOV UR6, URZ ;  /* 0x0000003f00067c82 */ /* 0x000fe20008000000 */
[----:B------:R-:W-:Y:S01]  /*13d0*/  STL [R1+0x70], RZ ;  /* 0x000070ff01007387 */ /* 0x000fe20000100800 */
[----:B-1----:R-:W-:Y:S02]  /*13e0*/  CS2R R18, SRZ ;  /* 0x0000000000127805 */ /* 0x002fe4000001ff00 */
[----:B------:R-:W-:Y:S02]  /*13f0*/  CS2R R20, SRZ ;  /* 0x0000000000147805 */ /* 0x000fe4000001ff00 */
[----:B------:R-:W-:Y:S01]  /*1400*/  PLOP3.LUT P1, PT, PT, PT, UP0, 0x80, 0x0 ;  /* 0x000000000000781c */ /* 0x000fe20003f2f008 */
[----:B------:R-:W-:Y:S01]  /*1410*/  STL [R1+0x6c], RZ ;  /* 0x00006cff01007387 */ /* 0x000fe20000100800 */
[----:B------:R-:W-:-:S02]  /*1420*/  CS2R R22, SRZ ;  /* 0x0000000000167805 */ /* 0x000fc4000001ff00 */
[----:B------:R-:W-:Y:S02]  /*1430*/  CS2R R156, SRZ ;  /* 0x00000000009c7805 */ /* 0x000fe4000001ff00 */
[----:B------:R-:W-:Y:S01]  /*1440*/  CS2R R158, SRZ ;  /* 0x00000000009e7805 */ /* 0x000fe2000001ff00 */
[----:B------:R-:W-:Y:S01]  /*1450*/  STL [R1+0x68], RZ ;  /* 0x000068ff01007387 */ /* 0x000fe20000100800 */
[----:B------:R-:W-:Y:S02]  /*1460*/  CS2R R160, SRZ ;  /* 0x0000000000a07805 */ /* 0x000fe4000001ff00 */
[----:B------:R-:W-:Y:S02]  /*1470*/  CS2R R162, SRZ ;  /* 0x0000000000a27805 */ /* 0x000fe4000001ff00 */
[----:B------:R-:W-:Y:S01]  /*1480*/  CS2R R164, SRZ ;  /* 0x0000000000a47805 */ /* 0x000fe2000001ff00 */
[----:B------:R-:W-:Y:S01]  /*1490*/  STL [R1+0x64], RZ ;  /* 0x000064ff01007387 */ /* 0x000fe20000100800 */
[----:B------:R-:W-:-:S02]  /*14a0*/  CS2R R166, SRZ ;  /* 0x0000000000a67805 */ /* 0x000fc4000001ff00 */
[----:B------:R-:W-:Y:S02]  /*14b0*/  CS2R R168, SRZ ;  /* 0x0000000000a87805 */ /* 0x000fe4000001ff00 */
[----:B------:R-:W-:Y:S01]  /*14c0*/  CS2R R170, SRZ ;  /* 0x0000000000aa7805 */ /* 0x000fe2000001ff00 */
[----:B------:R-:W-:Y:S01]  /*14d0*/  STL [R1+0x60], RZ ;  /* 0x000060ff01007387 */ /* 0x000fe20000100800 */
[----:B0-----:R-:W-:Y:S02]  /*14e0*/  LOP3.LUT R0, R0, 0x80, RZ, 0xc0, !PT ;  /* 0x0000008000007812 */ /* 0x001fe400078ec0ff */
[----:B------:R-:W-:Y:S02]  /*14f0*/  CS2R R172, SRZ ;  /* 0x0000000000ac7805 */ /* 0x000fe4000001ff00 */
[----:B------:R-:W-:Y:S01]  /*1500*/  CS2R R174, SRZ ;  /* 0x0000000000ae7805 */ /* 0x000fe2000001ff00 */
[----:B------:R-:W-:Y:S01]  /*1510*/  STL [R1+0x5c], RZ ;  /* 0x00005cff01007387 */ /* 0x000fe20000100800 */
[----:B------:R-:W-:Y:S01]  /*1520*/  SHF.R.U32.HI R2, RZ, 0x7, R0 ;  /* 0x00000007ff027819 */ /* 0x000fe20000011600 */
[----:B------:R-:W-:Y:S01]  /*1530*/  IMAD.MOV.U32 R0, RZ, RZ, RZ ;  /* 0x000000ffff007224 */ /* 0x000fe200078e00ff */
[----:B------:R-:W-:Y:S01]  /*1540*/  CS2R R176, SRZ ;  /* 0x0000000000b07805 */ /* 0x000fe2000001ff00 */
        /* <DEDUP_REMOVED lines=33> */
[----:B------:R-:W-:Y:S01]  /*1760*/  CS2R R226, SRZ ;  /* 0x0000000000e27805 */ /* 0x000fe2000001ff00 */
        /* <DEDUP_REMOVED lines=26> */
[----:B------:R-:W0:Y:S01]  /*1910*/  SHFL.IDX PT, R2, R2, RZ, 0x1f ;  /* 0x00001fff02027589 */ /* 0x000e2200000e0000 */
[----:B------:R-:W-:-:S02]  /*1920*/  CS2R R126, SRZ ;  /* 0x00000000007e7805 */ /* 0x000fc4000001ff00 */
[----:B------:R-:W-:Y:S02]  /*1930*/  CS2R R128, SRZ ;  /* 0x0000000000807805 */ /* 0x000fe4000001ff00 */
[----:B------:R-:W-:Y:S01]  /*1940*/  CS2R R130, SRZ ;  /* 0x0000000000827805 */ /* 0x000fe2000001ff00 */
[----:B------:R1:W-:Y:S01]  /*1950*/  STL [R1+0x1c], RZ ;  /* 0x00001cff01007387 */ /* 0x0003e20000100800 */
[----:B------:R-:W-:Y:S02]  /*1960*/  CS2R R132, SRZ ;  /* 0x0000000000847805 */ /* 0x000fe4000001ff00 */
[----:B------:R-:W-:Y:S02]  /*1970*/  CS2R R134, SRZ ;  /* 0x0000000000867805 */ /* 0x000fe4000001ff00 */
[----:B------:R-:W-:Y:S01]  /*1980*/  CS2R R136, SRZ ;  /* 0x0000000000887805 */ /* 0x000fe2000001ff00 */
[----:B------:R1:W-:Y:S01]  /*1990*/  STL [R1+0x18], RZ ;  /* 0x000018ff01007387 */ /* 0x0003e20000100800 */
        /* <DEDUP_REMOVED lines=13> */
[----:B--2---:R-:W-:Y:S02]  /*1a70*/  CS2R R30, SRZ ;  /* 0x00000000001e7805 */ /* 0x004fe4000001ff00 */
[----:B------:R-:W-:Y:S01]  /*1a80*/  CS2R R32, SRZ ;  /* 0x0000000000207805 */ /* 0x000fe2000001ff00 */
[----:B------:R1:W-:Y:S01]  /*1a90*/  STL [R1+0x8], RZ ;  /* 0x000008ff01007387 */ /* 0x0003e20000100800 */
[----:B0-----:R-:W-:-:S02]  /*1aa0*/  R2UR UR8, R2 ;  /* 0x00000000020872ca */ /* 0x001fc400000e0000 */
[----:B------:R-:W-:Y:S02]  /*1ab0*/  CS2R R2, SRZ ;  /* 0x0000000000027805 */ /* 0x000fe4000001ff00 */
[----:B------:R-:W-:Y:S01]  /*1ac0*/  CS2R R34, SRZ ;  /* 0x0000000000227805 */ /* 0x000fe2000001ff00 */
[----:B------:R1:W-:Y:S01]  /*1ad0*/  STL [R1+0x4], RZ ;  /* 0x000004ff01007387 */ /* 0x0003e20000100800 */
[----:B------:R-:W-:Y:S02]  /*1ae0*/  CS2R R36, SRZ ;  /* 0x0000000000247805 */ /* 0x000fe4000001ff00 */
[----:B------:R-:W-:Y:S02]  /*1af0*/  CS2R R38, SRZ ;  /* 0x0000000000267805 */ /* 0x000fe4000001ff00 */
[----:B------:R-:W-:Y:S01]  /*1b00*/  CS2R R40, SRZ ;  /* 0x0000000000287805 */ /* 0x000fe2000001ff00 */
[----:B------:R1:W-:Y:S01]  /*1b10*/  STL [R1], RZ ;  /* 0x000000ff01007387 */ /* 0x0003e20000100800 */
[----:B------:R-:W-:-:S02]  /*1b20*/  CS2R R42, SRZ ;  /* 0x00000000002a7805 */ /* 0x000fc4000001ff00 */
[----:B------:R-:W-:Y:S02]  /*1b30*/  CS2R R44, SRZ ;  /* 0x00000000002c7805 */ /* 0x000fe4000001ff00 */
[----:B------:R-:W-:Y:S02]  /*1b40*/  CS2R R46, SRZ ;  /* 0x00000000002e7805 */ /* 0x000fe4000001ff00 */
[----:B------:R-:W-:Y:S02]  /*1b50*/  CS2R R48, SRZ ;  /* 0x0000000000307805 */ /* 0x000fe4000001ff00 */
[----:B------:R-:W-:Y:S02]  /*1b60*/  CS2R R50, SRZ ;  /* 0x0000000000327805 */ /* 0x000fe4000001ff00 */
[----:B------:R-:W-:Y:S02]  /*1b70*/  CS2R R52, SRZ ;  /* 0x0000000000347805 */ /* 0x000fe4000001ff00 */
[----:B------:R-:W-:-:S02]  /*1b80*/  CS2R R54, SRZ ;  /* 0x0000000000367805 */ /* 0x000fc4000001ff00 */
[----:B------:R-:W-:Y:S02]  /*1b90*/  CS2R R56, SRZ ;  /* 0x0000000000387805 */ /* 0x000fe4000001ff00 */
[----:B----4-:R-:W-:Y:S02]  /*1ba0*/  CS2R R58, SRZ ;  /* 0x00000000003a7805 */ /* 0x010fe4000001ff00 */
[----:B------:R-:W-:Y:S02]  /*1bb0*/  CS2R R60, SRZ ;  /* 0x00000000003c7805 */ /* 0x000fe4000001ff00 */
[----:B------:R-:W-:Y:S02]  /*1bc0*/  CS2R R62, SRZ ;  /* 0x00000000003e7805 */ /* 0x000fe4000001ff00 */
[----:B------:R-:W-:Y:S02]  /*1bd0*/  CS2R R64, SRZ ;  /* 0x0000000000407805 */ /* 0x000fe4000001ff00 */
        /* <DEDUP_REMOVED lines=8> */
[----:B------:R-:W-:Y:S02]  /*1c60*/  CS2R R82, SRZ ;  /* 0x0000000000527805 */ /* 0x000fe4000001ff00 */
[----:B------:R-:W-:Y:S02]  /*1c70*/  CS2R R84, SRZ ;  /* 0x0000000000547805 */ /* 0x000fe4000001ff00 */
[----:B------:R-:W-:Y:S01]  /*1c80*/  CS2R R86, SRZ ;  /* 0x0000000000567805 */ /* 0x000fe2000001ff00 */
[----:B-1----:R-:W-:Y:S06]  /*1c90*/  @!P1 BRA `(.L_x_17) ;  /* 0x0000001400509947 */ /* 0x002fec0003800000 */
[----:B------:R-:W0:Y:S01]  /*1ca0*/  S2UR UR10, SR_CgaCtaId ;  /* 0x00000000000a79c3 */ /* 0x000e220000008800 */
[----:B------:R-:W-:Y:S01]  /*1cb0*/  ULEA.HI UR6, UR8, UR8, URZ, 0x1 ;  /* 0x0000000808067291 */ /* 0x000fe2000f8f083f */
[----:B------:R-:W-:Y:S01]  /*1cc0*/  IMAD.MOV.U32 R0, RZ, RZ, RZ ;  /* 0x000000ffff007224 */ /* 0x000fe200078e00ff */
[----:B------:R-:W-:Y:S01]  /*1cd0*/  UMOV UR9, 0x400 ;  /* 0x0000040000097882 */ /* 0x000fe20000000000 */
[----:B------:R-:W-:Y:S01]  /*1ce0*/  MOV R229, UR4 ;  /* 0x0000000400e57c02 */ /* 0x000fe20008000f00 */
[----:B------:R-:W-:Y:S01]  /*1cf0*/  ULOP3.LUT UR6, UR6, 0xffffe, URZ, 0xc0, !UPT ;  /* 0x000ffffe06067892 */ /* 0x000fe2000f8ec03f */
[----:B------:R-:W-:Y:S01]  /*1d00*/  UMOV UR13, UR7 ;  /* 0x00000007000d7c82 */ /* 0x000fe20008000000 */
[----:B------:R-:W-:Y:S02]  /*1d10*/  UPLOP3.LUT UP0, UPT, UPT, UPT, UPT, 0x40, 0x0 ;  /* 0x000000000000789c */ /* 0x000fe40003f0e870 */
[----:B------:R-:W-:Y:S01]  /*1d20*/  UIADD3 UR6, UR8, -UR6, URZ ;  /* 0x8000000608067290 */ /* 0x000fe2000fffe03f */
[----:B------:R-:W-:Y:S01]  /*1d30*/  UMOV UR18, UR5 ;  /* 0x0000000500127c82 */ /* 0x000fe20008000000 */
[----:B------:R-:W-:Y:S01]  /*1d40*/  UMOV UR19, UR5 ;  /* 0x0000000500137c82 */ /* 0x000fe20008000000 */
[----:B------:R-:W-:Y:S01]  /*1d50*/  UMOV UR7, URZ ;  /* 0x0000003f00077c82 */ /* 0x000fe20008000000 */
[----:B------:R-:W-:Y:S01]  /*1d60*/  ULDC UR26, c[0x0][0x644] ;  /* 0x00019100001a7ab9 */ /* 0x000fe20000000800 */
[----:B0-----:R-:W-:-:S04]  /*1d70*/  ULEA UR9, UR10, UR9, 0x18 ;  /* 0x000000090a097291 */ /* 0x001fc8000f8ec03f */
[----:B------:R-:W-:-:S04]  /*1d80*/  ULEA UR6, UR6, UR9, 0xc ;  /* 0x0000000906067291 */ /* 0x000fc8000f8e603f */
[----:B------:R-:W-:-:S04]  /*1d90*/  UIADD3 UR6, UR6, 0x180, URZ ;  /* 0x0000018006067890 */ /* 0x000fc8000fffe03f */
[----:B------:R-:W-:-:S03]  /*1da0*/  USHF.R.U32.HI UR8, URZ, 0x4, UR6 ;  /* 0x000000043f087899 */ /* 0x000fc60008011606 */
[----:B------:R-:W-:Y:S01]  /*1db0*/  UMOV UR6, URZ ;  /* 0x0000003f00067c82 */ /* 0x000fe20008000000 */
[----:B------:R-:W-:-:S12]  /*1dc0*/  ULOP3.LUT UR15, UR8, 0x3fff, URZ, 0xc0, !UPT ;  /* 0x00003fff080f7892 */ /* 0x000fd8000f8ec03f */
.L_x_25:
[----:B------:R-:W-:-:S06]  /*1dd0*/  UISETP.NE.AND UP1, UPT, UR24, 0x3, UPT ;  /* 0x000000031800788c */ /* 0x000fcc000bf25270 */
[----:B------:R-:W-:-:S13]  /*1de0*/  PLOP3.LUT P2, PT, PT, PT, UP1, 0x80, 0x0 ;  /* 0x000000000000781c */ /* 0x000fda0003f4f018 */
[----:B0----5:R-:W-:Y:S05]  /*1df0*/  @!P2 BRA `(.L_x_18) ;  /* 0x000000000004a947 */ /* 0x021fea0003800000 */
[----:B------:R-:W-:Y:S01]  /*1e00*/  BPT.TRAP 0x1 ;  /* 0x000000040000795c */ /* 0x000fe20000300000 */
.L_x_18:
[----:B------:R-:W0:Y:S01]  /*1e10*/  S2UR UR9, SR_CgaCtaId ;  /* 0x00000000000979c3 */ /* 0x000e220000008800 */
[----:B------:R-:W-:Y:S01]  /*1e20*/  UMOV UR8, 0x400 ;  /* 0x0000040000087882 */ /* 0x000fe20000000000 */
[----:B------:R-:W-:Y:S01]  /*1e30*/  SHF.L.U32 R152, R229, 0x1f, RZ ;  /* 0x0000001fe5987819 */ /* 0x000fe200000006ff */
[----:B0-----:R-:W-:-:S04]  /*1e40*/  ULEA UR25, UR9, UR8, 0x18 ;  /* 0x0000000809197291 */ /* 0x001fc8000f8ec03f */
[----:B------:R-:W-:-:S09]  /*1e50*/  ULEA UR8, UR18, UR25, 0x3 ;  /* 0x0000001912087291 */ /* 0x000fd2000f8e183f */
[----:B------:R0:W1:Y:S01]  /*1e60*/  SYNCS.PHASECHK.TRANS64.TRYWAIT P1, [UR8], R152 ;  /* 0x00000098ff0075a7 */ /* 0x0000620008020148 */
[----:B------:R-:W-:Y:S05]  /*1e70*/  @!P2 BRA `(.L_x_19) ;  /* 0x000000000004a947 */ /* 0x000fea0003800000 */
[----:B------:R-:W-:Y:S01]  /*1e80*/  BPT.TRAP 0x1 ;  /* 0x000000040000795c */ /* 0x000fe20000300000 */
.L_x_19:
[----:B-1----:R-:W-:Y:S05]  /*1e90*/  @P1 BRA `(.L_x_20) ;  /* 0x0000000000081947 */ /* 0x002fea0003800000 */
[----:B------:R-:W1:Y:S02]  /*1ea0*/  SYNCS.PHASECHK.TRANS64.TRYWAIT P1, [UR8], R152 ;  /* 0x00000098ff0075a7 */ /* 0x000e640008020148 */
[----:B-1----:R-:W-:Y:S05]  /*1eb0*/  @!P1 BRA `(.L_x_21) ;  /* 0x000000d000049947 */ /* 0x002fea0003800000 */
.L_x_20:
[----:B------:R2:W-:Y:S02]  /*1ec0*/  STL [R1+0x98], R0 ;  /* 0x0000980001007387 */ /* 0x0005e40000100800 */
[----:B--2---:R-:W0:Y:S01]  /*1ed0*/  S2R R0, SR_TID.X ;  /* 0x0000000000007919 */ /* 0x004e220000002100 */
[----:B------:R-:W-:Y:S02]  /*1ee0*/  IMAD.U32 R155, RZ, RZ, UR18 ;  /* 0x00000012ff9b7e24 */ /* 0x000fe4000f8e00ff */
[C---:B01----:R-:W-:Y:S02]  /*1ef0*/  IMAD.SHL.U32 R152, R0.reuse, 0x40, RZ ;  /* 0x0000004000987824 */ /* 0x043fe400078e00ff */
[----:B------:R-:W-:-:S03]  /*1f00*/  IMAD.SHL.U32 R153, R0, 0x400, RZ ;  /* 0x0000040000997824 */ /* 0x000fc600078e00ff */
[----:B------:R-:W-:-:S04]  /*1f10*/  LOP3.LUT R152, R152, 0x3800, RZ, 0xc0, !PT ;  /* 0x0000380098987812 */ /* 0x000fc800078ec0ff */
[----:B------:R-:W-:Y:S01]  /*1f20*/  LOP3.LUT R152, R152, 0x400, R153, 0xf8, !PT ;  /* 0x0000040098987812 */ /* 0x000fe200078ef899 */
[----:B------:R-:W-:-:S05]  /*1f30*/  IMAD.SHL.U32 R153, R0, 0x20, RZ ;  /* 0x0000002000997824 */ /* 0x000fca00078e00ff */
[----:B------:R-:W-:Y:S02]  /*1f40*/  LOP3.LUT R152, R152, 0x380, R153, 0xf8, !PT ;  /* 0x0000038098987812 */ /* 0x000fe400078ef899 */
[----:B------:R-:W-:Y:S02]  /*1f50*/  SHF.L.U32 R153, R0, 0x4, RZ ;  /* 0x0000000400997819 */ /* 0x000fe400000006ff */
[----:B------:R0:W5:Y:S01]  /*1f60*/  LDL.LU R0, [R1+0x98] ;  /* 0x0000980001007983 */ /* 0x0001620000300800 */
[----:B------:R-:W-:Y:S01]  /*1f70*/  UIADD3 UR8, UR25, 0x18180, URZ ;  /* 0x0001818019087890 */ /* 0x000fe2000fffe03f */
[----:B------:R-:W-:Y:S01]  /*1f80*/  LOP3.LUT R152, R152, 0x20, R153, 0xf8, !PT ;  /* 0x0000002098987812 */ /* 0x000fe200078ef899 */
[----:B------:R-:W-:Y:S02]  /*1f90*/  USEL UR7, UR7, URZ, !UP0 ;  /* 0x0000003f07077287 */ /* 0x000fe4000c000000 */
[----:B------:R-:W-:Y:S01]  /*1fa0*/  USHF.R.U32.HI UR8, URZ, 0x4, UR8 ;  /* 0x000000043f087899 */ /* 0x000fe20008011608 */
[----:B------:R-:W-:Y:S01]  /*1fb0*/  SHF.R.U32.HI R152, RZ, 0x3, R152 ;  /* 0x00000003ff987819 */ /* 0x000fe20000011698 */
[----:B------:R-:W-:-:S02]  /*1fc0*/  ULOP3.LUT UR9, UR15, 0x10000, URZ, 0xfc, !UPT ;  /* 0x000100000f097892 */ /* 0x000fc4000f8efc3f */
[----:B------:R-:W-:Y:S02]  /*1fd0*/  ULOP3.LUT UR8, UR8, 0x3fff, URZ, 0xc0, !UPT ;  /* 0x00003fff08087892 */ /* 0x000fe4000f8ec03f */
[----:B------:R-:W-:Y:S01]  /*1fe0*/  IMAD R155, R155, 0x1000, R152 ;  /* 0x000010009b9b7824 */ /* 0x000fe200078e0298 */
[----:B------:R-:W-:Y:S02]  /*1ff0*/  UISETP.NE.U32.AND UP0, UPT, UR7, URZ, UPT ;  /* 0x0000003f0700728c */ /* 0x000fe4000bf05070 */
[----:B------:R-:W-:Y:S02]  /*2000*/  ULOP3.LUT UR8, UR8, 0x10000, URZ, 0xfc, !UPT ;  /* 0x0001000008087892 */ /* 0x000fe4000f8efc3f */
[----:B------:R-:W-:Y:S01]  /*2010*/  LDS R152, [R155+UR25+0x30180] ;  /* 0x030180199b987984 */ /* 0x000fe20008000800 */
[----:B------:R-:W-:Y:S02]  /*2020*/  ULEA UR7, UR18, UR9, 0xa ;  /* 0x0000000912077291 */ /* 0x000fe4000f8e503f */
[----:B------:R-:W-:Y:S01]  /*2030*/  ULEA UR20, UR18, UR8, 0xa ;  /* 0x0000000812147291 */ /* 0x000fe2000f8e503f */
[----:B------:R-:W-:Y:S01]  /*2040*/  LDS R153, [R155+UR25+0x30980] ;  /* 0x030980199b997984 */ /* 0x000fe20008000800 */
[----:B------:R-:W-:Y:S01]  /*2050*/  UMOV UR9, 0x80000020 ;  /* 0x8000002000097882 */ /* 0x000fe20000000000 */
[----:B------:R-:W-:Y:S01]  /*2060*/  UMOV UR11, 0x40000040 ;  /* 0x40000040000b7882 */ /* 0x000fe20000000000 */
[----:B------:R-:W-:Y:S01]  /*2070*/  UIADD3 UR6, UR6, 0x2, URZ ;  /* 0x0000000206067890 */ /* 0x000fe2000fffe03f */
[----:B------:R-:W-:Y:S01]  /*2080*/  LDS R154, [R155+UR25+0x30188] ;  /* 0x030188199b9a7984 */ /* 0x000fe20008000800 */
[----:B------:R-:W-:Y:S01]  /*2090*/  UMOV UR8, UR7 ;  /* 0x0000000700087c82 */ /* 0x000fe20008000000 */
[----:B------:R-:W-:-:S02]  /*20a0*/  UMOV UR10, UR20 ;  /* 0x00000014000a7c82 */ /* 0x000fc40008000000 */
[----:B------:R-:W1:Y:S02]  /*20b0*/  LDS R155, [R155+UR25+0x30988] ;  /* 0x030988199b9b7984 */ /* 0x000e640008000800 */
[----:B-1----:R-:W-:-:S06]  /*20c0*/  WARPGROUP.ARRIVE ;  /* 0x00000000000079c5 */ /* 0x002fcc0000000000 */
[----:B------:R-:W-:Y:S01]  /*20d0*/  QGMMA.SP.64x128x64.F32.E4M3.E4M3 R88, gdesc[UR8], R88, UP0, R152 ;  /* 0x05e09800085879f3 */ /* 0x000fe2000bf00a58 */
[----:B------:R-:W-:Y:S01]  /*20e0*/  UIADD3 UR8, UR7, 0x200, URZ ;  /* 0x0000020007087890 */ /* 0x000fe2000fffe03f */
[----:B------:R-:W-:-:S14]  /*20f0*/  UMOV UR9, 0x80000020 ;  /* 0x8000002000097882 */ /* 0x000fdc0000000000 */
[----:B------:R-:W-:Y:S01]  /*2100*/  QGMMA.SP.64x128x64.F32.E4M3.E4M3 R24, gdesc[UR8], R24, UP0, R153 ;  /* 0x05e09900081879f3 */ /* 0x000fe2000bf00a18 */
[----:B------:R-:W-:Y:S02]  /*2110*/  UIADD3 UR8, UR7, 0x2, URZ ;  /* 0x0000000207087890 */ /* 0x000fe4000fffe03f */
[----:B------:R-:W-:Y:S01]  /*2120*/  UIADD3 UR10, UR20, 0x4, URZ ;  /* 0x00000004140a7890 */ /* 0x000fe2000fffe03f */
[----:B------:R-:W-:Y:S01]  /*2130*/  UMOV UR9, 0x80000020 ;  /* 0x8000002000097882 */ /* 0x000fe20000000000 */
[----:B------:R-:W-:Y:S01]  /*2140*/  UMOV UR11, 0x40000040 ;  /* 0x40000040000b7882 */ /* 0x000fe20000000000 */
[----:B------:R-:W-:-:S10]  /*2150*/  UISETP.NE.AND UP0, UPT, UR6, UR26, UPT ;  /* 0x0000001a0600728c */ /* 0x000fd4000bf05270 */
[----:B------:R-:W-:Y:S01]  /*2160*/  QGMMA.SP.64x128x64.F32.E4M3.E4M3 R88, gdesc[UR8], R88, R154 ;  /* 0x05e09a00085879f3 */ /* 0x000fe20008700a58 */
[----:B------:R-:W-:Y:S01]  /*2170*/  UIADD3 UR8, UR7, 0x202, URZ ;  /* 0x0000020207087890 */ /* 0x000fe2000fffe03f */
[----:B------:R-:W-:Y:S01]  /*2180*/  UMOV UR9, 0x80000020 ;  /* 0x8000002000097882 */ /* 0x000fe20000000000 */
[----:B------:R-:W-:-:S04]  /*2190*/  USEL UR7, URZ, 0x1, UP0 ;  /* 0x000000013f077887 */ /* 0x000fc80008000000 */
[----:B------:R-:W-:-:S06]  /*21a0*/  UISETP.NE.AND UP0, UPT, UR7, URZ, UPT ;  /* 0x0000003f0700728c */ /* 0x000fcc000bf05270 */
[----:B------:R-:W-:-:S03]  /*21b0*/  PLOP3.LUT P1, PT, PT, PT, UP0, 0x80, 0x0 ;  /* 0x000000000000781c */ /* 0x000fc60003f2f008 */
[----:B------:R-:W-:Y:S03]  /*21c0*/  QGMMA.SP.64x128x64.F32.E4M3.E4M3 R24, gdesc[UR8], R24, R155, gsb0 ;  /* 0x05e09b00081879f3 */ /* 0x000fe60008000a18 */
[----:B------:R-:W-:-:S07]  /*21d0*/  WARPGROUP.DEPBAR.LE gsb0, 0x0 ;  /* 0x00008000000079c5 */ /* 0x000fce0000010000 */
[----:B0-----:R-:W-:Y:S05]  /*21e0*/  @!P1 BRA `(.L_x_22) ;  /* 0x0000000c00909947 */ /* 0x001fea0003800000 */
[----:B------:R-:W-:Y:S01]  /*21f0*/  FADD R227, R89, R227 ;  /* 0x000000e359e37221 */ /* 0x000fe20000000000 */
[----:B------:R-:W-:-:S01]  /*2200*/  FADD R226, R90, R226 ;  /* 0x000000e25ae27221 */ /* 0x000fc20000000000 */
[----:B-----5:R0:W-:Y:S01]  /*2210*/  STL [R1+0x98], R0 ;  /* 0x0000980001007387 */ /* 0x0201e20000100800 */
[----:B------:R-:W-:-:S01]  /*2220*/  FADD R225, R91, R225 ;  /* 0x000000e15be17221 */ /* 0x000fc20000000000 */
[----:B------:R-:W-:Y:S01]  /*2230*/  FADD R224, R92, R224 ;  /* 0x000000e05ce07221 */ /* 0x000fe20000000000 */
[----:B------:R-:W-:-:S01]  /*2240*/  FADD R223, R93, R223 ;  /* 0x000000df5ddf7221 */ /* 0x000fc20000000000 */
[----:B------:R-:W-:Y:S01]  /*2250*/  FADD R222, R94, R222 ;  /* 0x000000de5ede7221 */ /* 0x000fe20000000000 */
[----:B0-----:R-:W2:Y:S01]  /*2260*/  LDL.LU R0, [R1+0x38] ;  /* 0x0000380001007983 */ /* 0x001ea20000300800 */
[----:B------:R-:W-:-:S03]  /*2270*/  FADD R228, R88, R228 ;  /* 0x000000e458e47221 */ /* 0x000fc60000000000 */
[----:B------:R0:W-:Y:S01]  /*2280*/  STL [R1+0x9c], R227 ;  /* 0x00009ce301007387 */ /* 0x0001e20000100800 */
[----:B------:R-:W-:-:S01]  /*2290*/  FADD R221, R95, R221 ;  /* 0x000000dd5fdd7221 */ /* 0x000fc20000000000 */
[----:B------:R-:W-:Y:S02]  /*22a0*/  FADD R220, R96, R220 ;  /* 0x000000dc60dc7221 */ /* 0x000fe40000000000 */
[----:B0-----:R-:W3:Y:S04]  /*22b0*/  LDL.LU R227, [R1+0x34] ;  /* 0x0000340001e37983 */ /* 0x001ee80000300800 */
[----:B------:R0:W-:Y:S01]  /*22c0*/  STL [R1+0xa0], R226 ;  /* 0x0000a0e201007387 */ /* 0x0001e20000100800 */
[----:B------:R-:W-:-:S03]  /*22d0*/  FADD R219, R97, R219 ;  /* 0x000000db61db7221 */ /* 0x000fc60000000000 */
[----:B0-----:R-:W4:Y:S04]  /*22e0*/  LDL.LU R226, [R1+0x30] ;  /* 0x0000300001e27983 */ /* 0x001f280000300800 */
        /* <DEDUP_REMOVED lines=15> */
[----:B------:R0:W-:Y:S04]  /*23e0*/  STL [R1+0xb8], R220 ;  /* 0x0000b8dc01007387 */ /* 0x0001e80000100800 */
        /* <DEDUP_REMOVED lines=12> */
[----:B0-----:R-:W4:Y:S01]  /*24b0*/  LDL.LU R214, [R1] ;  /* 0x0000000001d67983 */ /* 0x001f220000300800 */
[----:B------:R-:W-:-:S01]  /*24c0*/  FADD R213, R103, R213 ;  /* 0x000000d567d57221 */ /* 0x000fc20000000000 */
[----:B------:R-:W-:Y:S01]  /*24d0*/  FADD R212, R104, R212 ;  /* 0x000000d468d47221 */ /* 0x000fe20000000000 */
[----:B------:R-:W-:-:S01]  /*24e0*/  FADD R211, R105, R211 ;  /* 0x000000d369d37221 */ /* 0x000fc20000000000 */
[----:B------:R-:W-:Y:S01]  /*24f0*/  FADD R210, R106, R210 ;  /* 0x000000d26ad27221 */ /* 0x000fe20000000000 */
[----:B------:R-:W-:-:S01]  /*2500*/  FADD R209, R107, R209 ;  /* 0x000000d16bd17221 */ /* 0x000fc20000000000 */
[----:B------:R-:W-:Y:S01]  /*2510*/  STL [R1+0xd4], R213 ;  /* 0x0000d4d501007387 */ /* 0x000fe20000100800 */
[----:B------:R-:W-:-:S01]  /*2520*/  FADD R208, R108, R208 ;  /* 0x000000d06cd07221 */ /* 0x000fc20000000000 */
[----:B------:R-:W-:Y:S01]  /*2530*/  FADD R207, R109, R207 ;  /* 0x000000cf6dcf7221 */ /* 0x000fe20000000000 */
[----:B------:R-:W-:-:S01]  /*2540*/  FADD R206, R110, R206 ;  /* 0x000000ce6ece7221 */ /* 0x000fc20000000000 */
[----:B------:R0:W-:Y:S01]  /*2550*/  STL [R1+0xd8], R212 ;  /* 0x0000d8d401007387 */ /* 0x0001e20000100800 */
[----:B------:R-:W-:-:S01]  /*2560*/  FADD R205, R111, R205 ;  /* 0x000000cd6fcd7221 */ /* 0x000fc20000000000 */
[----:B------:R-:W-:Y:S01]  /*2570*/  FADD R204, R112, R204 ;  /* 0x000000cc70cc7221 */ /* 0x000fe20000000000 */
        /* <DEDUP_REMOVED lines=70> */
[----:B--2---:R-:W-:-:S01]  /*29e0*/  FADD R0, R69, R0 ;  /* 0x0000000045007221 */ /* 0x004fc20000000000 */
[----:B---3--:R-:W-:Y:S01]  /*29f0*/  FADD R227, R68, R227 ;  /* 0x000000e344e37221 */ /* 0x008fe20000000000 */
[----:B----4-:R-:W-:-:S01]  /*2a00*/  FADD R226, R67, R226 ;  /* 0x000000e243e27221 */ /* 0x010fc20000000000 */
        /* <DEDUP_REMOVED lines=11> */
[----:B------:R-:W-:-:S05]  /*2ac0*/  FADD R214, R55, R214 ;  /* 0x000000d637d67221 */ /* 0x000fca0000000000 */
[----:B------:R1:W-:Y:S04]  /*2ad0*/  STL [R1], R214 ;  /* 0x000000d601007387 */ /* 0x0003e80000100800 */
[----:B------:R2:W-:Y:S04]  /*2ae0*/  STL [R1+0x4], R215 ;  /* 0x000004d701007387 */ /* 0x0005e80000100800 */
        /* <DEDUP_REMOVED lines=10> */
[----:B0-----:R-:W4:Y:S04]  /*2b90*/  LDL.LU R212, [R1+0x3c] ;  /* 0x00003c0001d47983 */ /* 0x001f280000300800 */
[----:B------:R0:W-:Y:S04]  /*2ba0*/  STL [R1+0x30], R226 ;  /* 0x000030e201007387 */ /* 0x0001e80000100800 */
[----:B------:R-:W4:Y:S04]  /*2bb0*/  LDL.LU R213, [R1+0x40] ;  /* 0x0000400001d57983 */ /* 0x000f280000300800 */
[----:B------:R0:W-:Y:S04]  /*2bc0*/  STL [R1+0x34], R227 ;  /* 0x000034e301007387 */ /* 0x0001e80000100800 */
[----:B-1----:R-:W4:Y:S04]  /*2bd0*/  LDL.LU R214, [R1+0x44] ;  /* 0x0000440001d67983 */ /* 0x002f280000300800 */
[----:B------:R1:W-:Y:S04]  /*2be0*/  STL [R1+0x38], R0 ;  /* 0x0000380001007387 */ /* 0x0003e80000100800 */
[----:B--2---:R-:W2:Y:S04]  /*2bf0*/  LDL.LU R215, [R1+0x48] ;  /* 0x0000480001d77983 */ /* 0x004ea80000300800 */
[----:B---3--:R-:W3:Y:S04]  /*2c00*/  LDL.LU R216, [R1+0x4c] ;  /* 0x00004c0001d87983 */ /* 0x008ee80000300800 */
[----:B----4-:R-:W4:Y:S04]  /*2c10*/  LDL.LU R217, [R1+0x50] ;  /* 0x0000500001d97983 */ /* 0x010f280000300800 */
[----:B------:R-:W4:Y:S04]  /*2c20*/  LDL.LU R218, [R1+0x54] ;  /* 0x0000540001da7983 */ /* 0x000f280000300800 */
[----:B------:R-:W4:Y:S04]  /*2c30*/  LDL.LU R219, [R1+0x58] ;  /* 0x0000580001db7983 */ /* 0x000f280000300800 */
[----:B------:R-:W4:Y:S04]  /*2c40*/  LDL.LU R220, [R1+0x5c] ;  /* 0x00005c0001dc7983 */ /* 0x000f280000300800 */
[----:B------:R-:W4:Y:S04]  /*2c50*/  LDL.LU R221, [R1+0x60] ;  /* 0x0000600001dd7983 */ /* 0x000f280000300800 */
[----:B------:R-:W4:Y:S04]  /*2c60*/  LDL.LU R222, [R1+0x64] ;  /* 0x0000640001de7983 */ /* 0x000f280000300800 */
[----:B------:R-:W4:Y:S04]  /*2c70*/  LDL.LU R223, [R1+0x68] ;  /* 0x0000680001df7983 */ /* 0x000f280000300800 */
[----:B------:R-:W4:Y:S04]  /*2c80*/  LDL.LU R224, [R1+0x6c] ;  /* 0x00006c0001e07983 */ /* 0x000f280000300800 */
[----:B------:R-:W4:Y:S04]  /*2c90*/  LDL.LU R225, [R1+0x70] ;  /* 0x0000700001e17983 */ /* 0x000f280000300800 */
[----:B0-----:R-:W4:Y:S04]  /*2ca0*/  LDL.LU R226, [R1+0x74] ;  /* 0x0000740001e27983 */ /* 0x001f280000300800 */
[----:B------:R-:W4:Y:S04]  /*2cb0*/  LDL.LU R227, [R1+0x78] ;  /* 0x0000780001e37983 */ /* 0x000f280000300800 */
[----:B-1----:R-:W4:Y:S01]  /*2cc0*/  LDL.LU R0, [R1+0x7c] ;  /* 0x00007c0001007983 */ /* 0x002f220000300800 */
[----:B------:R-:W-:-:S05]  /*2cd0*/  FADD R212, R70, R212 ;  /* 0x000000d446d47221 */ /* 0x000fca0000000000 */
[----:B------:R0:W-:Y:S01]  /*2ce0*/  STL [R1+0x3c], R212 ;  /* 0x00003cd401007387 */ /* 0x0001e20000100800 */
[----:B------:R-:W-:-:S03]  /*2cf0*/  FADD R213, R71, R213 ;  /* 0x000000d547d57221 */ /* 0x000fc60000000000 */
[----:B0-----:R0:W5:Y:S01]  /*2d00*/  LDL.LU R212, [R1+0xd8] ;  /* 0x0000d80001d47983 */ /* 0x0011620000300800 */
[----:B------:R-:W-:-:S03]  /*2d10*/  FADD R214, R72, R214 ;  /* 0x000000d648d67221 */ /* 0x000fc60000000000 */
[----:B------:R1:W-:Y:S01]  /*2d20*/  STL [R1+0x40], R213 ;  /* 0x000040d501007387 */ /* 0x0003e20000100800 */
[----:B--2---:R-:W-:-:S01]  /*2d30*/  FADD R215, R73, R215 ;  /* 0x000000d749d77221 */ /* 0x004fc20000000000 */
[----:B---3--:R-:W-:Y:S02]  /*2d40*/  FADD R216, R74, R216 ;  /* 0x000000d84ad87221 */ /* 0x008fe40000000000 */
[----:B-1----:R0:W5:Y:S01]  /*2d50*/  LDL.LU R213, [R1+0xd4] ;  /* 0x0000d40001d57983 */ /* 0x0021620000300800 */
[----:B----4-:R-:W-:-:S03]  /*2d60*/  FADD R217, R75, R217 ;  /* 0x000000d94bd97221 */ /* 0x010fc60000000000 */
[----:B------:R1:W-:Y:S01]  /*2d70*/  STL [R1+0x44], R214 ;  /* 0x000044d601007387 */ /* 0x0003e20000100800 */
[----:B------:R-:W-:-:S03]  /*2d80*/  FADD R218, R76, R218 ;  /* 0x000000da4cda7221 */ /* 0x000fc60000000000 */
[----:B-1----:R0:W5:Y:S01]  /*2d90*/  LDL.LU R214, [R1+0xd0] ;  /* 0x0000d00001d67983 */ /* 0x0021620000300800 */
[----:B------:R-:W-:-:S03]  /*2da0*/  FADD R219, R77, R219 ;  /* 0x000000db4ddb7221 */ /* 0x000fc60000000000 */
[----:B------:R1:W-:Y:S01]  /*2db0*/  STL [R1+0x48], R215 ;  /* 0x000048d701007387 */ /* 0x0003e20000100800 */
[----:B------:R-:W-:-:S01]  /*2dc0*/  FADD R220, R78, R220 ;  /* 0x000000dc4edc7221 */ /* 0x000fc20000000000 */
[----:B------:R-:W-:Y:S02]  /*2dd0*/  FADD R221, R79, R221 ;  /* 0x000000dd4fdd7221 */ /* 0x000fe40000000000 */
[----:B-1----:R0:W5:Y:S04]  /*2de0*/  LDL.LU R215, [R1+0xcc] ;  /* 0x0000cc0001d77983 */ /* 0x0021680000300800 */
[----:B------:R1:W-:Y:S01]  /*2df0*/  STL [R1+0x4c], R216 ;  /* 0x00004cd801007387 */ /* 0x0003e20000100800 */
[----:B------:R-:W-:-:S01]  /*2e00*/  FADD R222, R80, R222 ;  /* 0x000000de50de7221 */ /* 0x000fc20000000000 */
[----:B------:R-:W-:-:S02]  /*2e10*/  FADD R223, R81, R223 ;  /* 0x000000df51df7221 */ /* 0x000fc40000000000 */
[----:B-1----:R0:W5:Y:S04]  /*2e20*/  LDL.LU R216, [R1+0xc8] ;  /* 0x0000c80001d87983 */ /* 0x0021680000300800 */
[----:B------:R1:W-:Y:S01]  /*2e30*/  STL [R1+0x50], R217 ;  /* 0x000050d901007387 */ /* 0x0003e20000100800 */
[----:B------:R-:W-:-:S03]  /*2e40*/  FADD R224, R82, R224 ;  /* 0x000000e052e07221 */ /* 0x000fc60000000000 */
        /* <DEDUP_REMOVED lines=13> */
[----:B------:R1:W-:Y:S04]  /*2f20*/  STL [R1+0x64], R222 ;  /* 0x000064de01007387 */ /* 0x0003e80000100800 */
        /* <DEDUP_REMOVED lines=12> */
[----:B-1----:R-:W2:Y:S01]  /*2ff0*/  LDL.LU R0, [R1+0x98] ;  /* 0x0000980001007983 */ /* 0x002ea20000300800 */
[----:B------:R-:W-:-:S02]  /*3000*/  WARPGROUP.DEPBAR.LE gsb0, 0x0 ;  /* 0x00008000000079c5 */ /* 0x000fc40000010000 */
[----:B------:R-:W-:Y:S01]  /*3010*/  UMOV UR6, URZ ;  /* 0x0000003f00067c82 */ /* 0x000fe20008000000 */
[----:B0-2---:R-:W-:-:S07]  /*3020*/  FADD R0, R0, R87 ;  /* 0x0000005700007221 */ /* 0x005fce0000000000 */
.L_x_22:
[----:B------:R-:W-:Y:S05]  /*3030*/  @!P2 BRA `(.L_x_23) ;  /* 0x000000000004a947 */ /* 0x000fea0003800000 */
[----:B------:R-:W-:Y:S01]  /*3040*/  BPT.TRAP 0x1 ;  /* 0x000000040000795c */ /* 0x000fe20000300000 */
.L_x_23:
[----:B-----5:R0:W-:Y:S04]  /*3050*/  STL [R1+0x98], R0 ;  /* 0x0000980001007387 */ /* 0x0201e80000100800 */
[----:B0-----:R-:W2:Y:S01]  /*3060*/  LDL R0, [R1+0x80] ;  /* 0x0000800001007983 */ /* 0x001ea20000100800 */
[----:B------:R-:W-:-:S05]  /*3070*/  IMAD.U32 R152, RZ, RZ, UR19 ;  /* 0x00000013ff987e24 */ /* 0x000fca000f8e00ff */
[----:B------:R-:W-:-:S04]  /*3080*/  @P0 LEA R152, R152, UR25, 0x3 ;  /* 0x0000001998980c11 */ /* 0x000fc8000f8e18ff */
[----:B------:R-:W-:Y:S01]  /*3090*/  @P0 IADD3 R152, R152, 0x30, RZ ;  /* 0x0000003098980810 */ /* 0x000fe20007ffe0ff */
[----:B------:R-:W-:-:S06]  /*30a0*/  UISETP.GT.U32.AND UP1, UPT, UR14, 0x1, UPT ;  /* 0x000000010e00788c */ /* 0x000fcc000bf24070 */
[----:B------:R-:W-:Y:S02]  /*30b0*/  PLOP3.LUT P1, PT, PT, PT, UP1, 0x80, 0x0 ;  /* 0x000000000000781c */ /* 0x000fe40003f2f018 */
[----:B--2---:R-:W-:Y:S02]  /*30c0*/  @P0 PRMT R152, R0, 0x654, R152 ;  /* 0x0000065400980816 */ /* 0x004fe40000000098 */
[----:B------:R0:W5:Y:S02]  /*30d0*/  LDL.LU R0, [R1+0x98] ;  /* 0x0000980001007983 */ /* 0x0001640000300800 */
[----:B------:R0:W-:Y:S07]  /*30e0*/  @P0 SYNCS.ARRIVE.TRANS64.RED.A1T0 RZ, [R152+URZ], RZ ;  /* 0x000000ff98ff09a7 */ /* 0x0001ee000810043f */
[----:B------:R-:W-:Y:S05]  /*30f0*/  @P1 BRA `(.L_x_24) ;  /* 0x0000000000041947 */ /* 0x000fea0003800000 */
[----:B------:R-:W-:Y:S01]  /*3100*/  BPT.TRAP 0x1 ;  /* 0x000000040000795c */ /* 0x000fe20000300000 */
.L_x_24:
[----:B------:R-:W-:Y:S02]  /*3110*/  UISETP.GT.AND UP3, UPT, UR13, 0x1, UPT ;  /* 0x000000010d00788c */ /* 0x000fe4000bf64270 */
[----:B------:R-:W-:Y:S02]  /*3120*/  UIADD3 UR18, UR18, 0x1, URZ ;  /* 0x0000000112127890 */ /* 0x000fe4000fffe03f */
[----:B------:R-:W-:Y:S02]  /*3130*/  UIADD3 UR19, UR19, 0x1, URZ ;  /* 0x0000000113137890 */ /* 0x000fe4000fffe03f */
[----:B------:R-:W-:Y:S01]  /*3140*/  PLOP3.LUT P1, PT, PT, PT, UP3, 0x80, 0x0 ;  /* 0x000000000000781c */ /* 0x000fe20003f2f038 */
[----:B------:R-:W-:Y:S02]  /*3150*/  UISETP.NE.AND UP1, UPT, UR18, 0x6, UPT ;  /* 0x000000061200788c */ /* 0x000fe4000bf25270 */
[----:B------:R-:W-:Y:S02]  /*3160*/  UISETP.NE.AND UP2, UPT, UR19, 0x6, UPT ;  /* 0x000000061300788c */ /* 0x000fe4000bf45270 */
[----:B------:R-:W-:-:S02]  /*3170*/  USEL UR7, URZ, 0x1, UP1 ;  /* 0x000000013f077887 */ /* 0x000fc40008800000 */
[----:B------:R-:W-:Y:S02]  /*3180*/  UIADD3 UR13, UR13, -0x1, URZ ;  /* 0xffffffff0d0d7890 */ /* 0x000fe4000fffe03f */
[----:B------:R-:W-:Y:S02]  /*3190*/  USEL UR18, UR18, URZ, UP1 ;  /* 0x0000003f12127287 */ /* 0x000fe40008800000 */
[----:B------:R-:W-:Y:S01]  /*31a0*/  LOP3.LUT R229, R229, UR7, RZ, 0x3c, !PT ;  /* 0x00000007e5e57c12 */ /* 0x000fe2000f8e3cff */
[----:B------:R-:W-:Y:S01]  /*31b0*/  USEL UR19, UR19, URZ, UP2 ;  /* 0x0000003f13137287 */ /* 0x000fe20009000000 */
[----:B------:R-:W-:Y:S01]  /*31c0*/  UMOV UR7, 0x1 ;  /* 0x0000000100077882 */ /* 0x000fe20000000000 */
[----:B------:R-:W-:Y:S10]  /*31d0*/  @P1 BRA `(.L_x_25) ;  /* 0xffffffe800fc1947 */ /* 0x000ff4000383ffff */
.L_x_17:
[----:B-----5:R1:W-:Y:S04]  /*31e0*/  STL [R1+0x90], R0 ;  /* 0x0000900001007387 */ /* 0x0203e80000100800 */
[----:B-1----:R-:W2:Y:S04]  /*31f0*/  LDL.LU R0, [R1+0x7c] ;  /* 0x00007c0001007983 */ /* 0x002ea80000300800 */
[----:B--2---:R1:W-:Y:S04]  /*3200*/  STL [R1+0x7c], R0 ;  /* 0x00007c0001007387 */ /* 0x0043e80000100800 */
        /* <DEDUP_REMOVED lines=58> */
[----:B-1----:R-:W2:Y:S01]  /*35b0*/  LDL.LU R0, [R1+0x4] ;  /* 0x0000040001007983 */ /* 0x002ea20000300800 */
[----:B------:R-:W-:-:S03]  /*35c0*/  UISETP.NE.AND UP0, UPT, UR6, URZ, UPT ;  /* 0x0000003f0600728c */ /* 0x000fc6000bf05270 */
[----:B--2---:R1:W-:Y:S04]  /*35d0*/  STL [R1+0x4], R0 ;  /* 0x0000040001007387 */ /* 0x0043e80000100800 */
[----:B-1----:R-:W2:Y:S01]  /*35e0*/  LDL.LU R0, [R1] ;  /* 0x0000000001007983 */ /* 0x002ea20000300800 */
[----:B------:R-:W-:Y:S01]  /*35f0*/  USEL UR6, URZ, 0x1, !UP0 ;  /* 0x000000013f067887 */ /* 0x000fe2000c000000 */
[----:B------:R-:W-:Y:S02]  /*3600*/  IMAD.MOV.U32 R229, RZ, RZ, R2 ;  /* 0x000000ffffe57224 */ /* 0x000fe400078e0002 */
[----:B------:R-:W-:Y:S02]  /*3610*/  IMAD.MOV.U32 R153, RZ, RZ, R3 ;  /* 0x000000ffff997224 */ /* 0x000fe400078e0003 */
[----:B0-----:R-:W-:Y:S01]  /*3620*/  IMAD.MOV.U32 R152, RZ, RZ, R4 ;  /* 0x000000ffff987224 */ /* 0x001fe200078e0004 */
[----:B------:R-:W-:Y:S01]  /*3630*/  ISETP.NE.AND P1, PT, RZ, UR6, PT ;  /* 0x00000006ff007c0c */ /* 0x000fe2000bf25270 */
[----:B--2---:R0:W-:-:S12]  /*3640*/  STL [R1], R0 ;  /* 0x0000000001007387 */ /* 0x0041d80000100800 */
[----:B------:R-:W-:Y:S05]  /*3650*/  @!P1 BRA `(.L_x_26) ;  /* 0x0000000c00e49947 */ /* 0x000fea0003800000 */
[----:B------:R-:W2:Y:S04]  /*3660*/  LDL.LU R2, [R1] ;  /* 0x0000000001027983 */ /* 0x000ea80000300800 */
[----:B0-----:R-:W3:Y:S01]  /*3670*/  LDL.LU R0, [R1+0x4] ;  /* 0x0000040001007983 */ /* 0x001ee20000300800 */
[----:B------:R-:W-:Y:S01]  /*3680*/  FADD R227, R89, R227 ;  /* 0x000000e359e37221 */ /* 0x000fe20000000000 */
[----:B------:R-:W-:Y:S01]  /*3690*/  FADD R226, R90, R226 ;  /* 0x000000e25ae27221 */ /* 0x000fe20000000000 */
[----:B------:R-:W-:Y:S01]  /*36a0*/  FADD R225, R91, R225 ;  /* 0x000000e15be17221 */ /* 0x000fe20000000000 */
[----:B------:R-:W-:Y:S01]  /*36b0*/  FADD R224, R92, R224 ;  /* 0x000000e05ce07221 */ /* 0x000fe20000000000 */
[----:B------:R-:W-:Y:S01]  /*36c0*/  FADD R223, R93, R223 ;  /* 0x000000df5ddf7221 */ /* 0x000fe20000000000 */
[----:B------:R-:W-:Y:S01]  /*36d0*/  STL [R1+0x98], R227 ;  /* 0x000098e301007387 */ /* 0x000fe20000100800 */
        /* <DEDUP_REMOVED lines=103> */
[----:B------:R0:W-:Y:S01]  /*3d50*/  STL [R1+0x100], R201 ;  /* 0x000100c901007387 */ /* 0x0001e20000100800 */
[----:B------:R-:W-:Y:S01]  /*3d60*/  FADD R13, R43, R13 ;  /* 0x0000000d2b0d7221 */ /* 0x000fe20000000000 */
        /* <DEDUP_REMOVED lines=8> */
[----:B0-----:R-:W4:Y:S01]  /*3df0*/  LDL.LU R201, [R1+0x8] ;  /* 0x0000080001c97983 */ /* 0x001f220000300800 */
[----:B------:R-:W-:Y:S01]  /*3e00*/  FADD R152, R52, R152 ;  /* 0x0000009834987221 */ /* 0x000fe20000000000 */
[----:B------:R-:W-:Y:S01]  /*3e10*/  FADD R153, R53, R153 ;  /* 0x0000009935997221 */ /* 0x000fe20000000000 */
[----:B------:R-:W-:Y:S01]  /*3e20*/  FADD R229, R54, R229 ;  /* 0x000000e536e57221 */ /* 0x000fe20000000000 */
[----:B------:R-:W4:Y:S01]  /*3e30*/  LDL.LU R202, [R1+0xc] ;  /* 0x00000c0001ca7983 */ /* 0x000f220000300800 */
[----:B--2---:R-:W-:Y:S01]  /*3e40*/  FADD R2, R55, R2 ;  /* 0x0000000237027221 */ /* 0x004fe20000000000 */
[----:B---3--:R-:W-:-:S04]  /*3e50*/  FADD R0, R56, R0 ;  /* 0x0000000038007221 */ /* 0x008fc80000000000 */
[----:B------:R0:W-:Y:S04]  /*3e60*/  STL [R1], R2 ;  /* 0x0000000201007387 */ /* 0x0001e80000100800 */
[----:B------:R-:W2:Y:S04]  /*3e70*/  LDL.LU R203, [R1+0x10] ;  /* 0x0000100001cb7983 */ /* 0x000ea80000300800 */
[----:B------:R1:W-:Y:S04]  /*3e80*/  STL [R1+0x4], R0 ;  /* 0x0000040001007387 */ /* 0x0003e80000100800 */
[----:B------:R-:W3:Y:S04]  /*3e90*/  LDL.LU R204, [R1+0x14] ;  /* 0x0000140001cc7983 */ /* 0x000ee80000300800 */
        /* <DEDUP_REMOVED lines=25> */
[----:B0-----:R-:W3:Y:S04]  /*4030*/  LDL.LU R2, [R1+0x7c] ;  /* 0x00007c0001027983 */ /* 0x001ee80000300800 */
[----:B-1----:R-:W3:Y:S01]  /*4040*/  LDL.LU R0, [R1+0x90] ;  /* 0x0000900001007983 */ /* 0x002ee20000300800 */
[----:B----4-:R-:W-:Y:S01]  /*4050*/  FADD R201, R57, R201 ;  /* 0x000000c939c97221 */ /* 0x010fe20000000000 */
[----:B------:R-:W-:-:S04]  /*4060*/  FADD R202, R58, R202 ;  /* 0x000000ca3aca7221 */ /* 0x000fc80000000000 */
[----:B------:R0:W-:Y:S04]  /*4070*/  STL [R1+0x8], R201 ;  /* 0x000008c901007387 */ /* 0x0001e80000100800 */
[----:B0-----:R1:W5:Y:S04]  /*4080*/  LDL.LU R201, [R1+0x100] ;  /* 0x0001000001c97983 */ /* 0x0013680000300800 */
[----:B------:R0:W-:Y:S04]  /*4090*/  STL [R1+0xc], R202 ;  /* 0x00000cca01007387 */ /* 0x0001e80000100800 */
[----:B0-----:R1:W5:Y:S01]  /*40a0*/  LDL.LU R202, [R1+0xfc] ;  /* 0x0000fc0001ca7983 */ /* 0x0013620000300800 */
[----:B------:R-:W-:-:S02]  /*40b0*/  WARPGROUP.DEPBAR.LE gsb0, 0x0 ;  /* 0x00008000000079c5 */ /* 0x000fc40000010000 */
[----:B--2---:R-:W-:-:S05]  /*40c0*/  FADD R203, R59, R203 ;  /* 0x000000cb3bcb7221 */ /* 0x004fca0000000000 */
[----:B------:R0:W-:Y:S01]  /*40d0*/  STL [R1+0x10], R203 ;  /* 0x000010cb01007387 */ /* 0x0001e20000100800 */
[----:B---3--:R-:W-:Y:S01]  /*40e0*/  FADD R204, R60, R204 ;  /* 0x000000cc3ccc7221 */ /* 0x008fe20000000000 */
[----:B------:R-:W-:Y:S02]  /*40f0*/  FADD R205, R61, R205 ;  /* 0x000000cd3dcd7221 */ /* 0x000fe40000000000 */
[----:B0-----:R1:W5:Y:S01]  /*4100*/  LDL.LU R203, [R1+0xf8] ;  /* 0x0000f80001cb7983 */ /* 0x0013620000300800 */
[----:B------:R-:W-:-:S03]  /*4110*/  FADD R206, R62, R206 ;  /* 0x000000ce3ece7221 */ /* 0x000fc60000000000 */
[----:B------:R0:W-:Y:S01]  /*4120*/  STL [R1+0x14], R204 ;  /* 0x000014cc01007387 */ /* 0x0001e20000100800 */
[----:B------:R-:W-:Y:S01]  /*4130*/  FADD R207, R63, R207 ;  /* 0x000000cf3fcf7221 */ /* 0x000fe20000000000 */
[----:B------:R-:W-:Y:S02]  /*4140*/  FADD R208, R64, R208 ;  /* 0x000000d040d07221 */ /* 0x000fe40000000000 */
[----:B0-----:R1:W5:Y:S01]  /*4150*/  LDL.LU R204, [R1+0xf4] ;  /* 0x0000f40001cc7983 */ /* 0x0013620000300800 */
[----:B------:R-:W-:-:S03]  /*4160*/  FADD R209, R65, R209 ;  /* 0x000000d141d17221 */ /* 0x000fc60000000000 */
[----:B------:R0:W-:Y:S01]  /*4170*/  STL [R1+0x18], R205 ;  /* 0x000018cd01007387 */ /* 0x0001e20000100800 */
[----:B------:R-:W-:Y:S01]  /*4180*/  FADD R210, R66, R210 ;  /* 0x000000d242d27221 */ /* 0x000fe20000000000 */
[----:B------:R-:W-:Y:S02]  /*4190*/  FADD R211, R67, R211 ;  /* 0x000000d343d37221 */ /* 0x000fe40000000000 */
[----:B0-----:R1:W5:Y:S04]  /*41a0*/  LDL.LU R205, [R1+0xf0] ;  /* 0x0000f00001cd7983 */ /* 0x0013680000300800 */
[----:B------:R0:W-:Y:S01]  /*41b0*/  STL [R1+0x1c], R206 ;  /* 0x00001cce01007387 */ /* 0x0001e20000100800 */
[----:B------:R-:W-:Y:S01]  /*41c0*/  FADD R212, R68, R212 ;  /* 0x000000d444d47221 */ /* 0x000fe20000000000 */
[----:B------:R-:W-:-:S02]  /*41d0*/  FADD R213, R69, R213 ;  /* 0x000000d545d57221 */ /* 0x000fc40000000000 */
[----:B0-----:R1:W5:Y:S04]  /*41e0*/  LDL.LU R206, [R1+0xec] ;  /* 0x0000ec0001ce7983 */ /* 0x0013680000300800 */
[----:B------:R0:W-:Y:S01]  /*41f0*/  STL [R1+0x20], R207 ;  /* 0x000020cf01007387 */ /* 0x0001e20000100800 */
[----:B------:R-:W-:-:S03]  /*4200*/  FADD R214, R70, R214 ;  /* 0x000000d646d67221 */ /* 0x000fc60000000000 */
        /* <DEDUP_REMOVED lines=44> */
[----:B------:R-:W-:Y:S01]  /*44d0*/  FADD R3, R85, R3 ;  /* 0x0000000355037221 */ /* 0x000fe20000000000 */
[----:B------:R-:W-:Y:S02]  /*44e0*/  FADD R0, R87, R0 ;  /* 0x0000000057007221 */ /* 0x000fe40000000000 */
[----:B0-----:R1:W5:Y:S04]  /*44f0*/  LDL.LU R222, [R1+0xac] ;  /* 0x0000ac0001de7983 */ /* 0x0013680000300800 */
[----:B------:R0:W-:Y:S01]  /*4500*/  STL [R1+0x60], R223 ;  /* 0x000060df01007387 */ /* 0x0001e20000100800 */
[----:B------:R-:W-:-:S03]  /*4510*/  FADD R2, R86, R2 ;  /* 0x0000000256027221 */ /* 0x000fc60000000000 */
[----:B0-----:R1:W5:Y:S04]  /*4520*/  LDL.LU R223, [R1+0xa8] ;  /* 0x0000a80001df7983 */ /* 0x0013680000300800 */
[----:B------:R0:W-:Y:S04]  /*4530*/  STL [R1+0x64], R224 ;  /* 0x000064e001007387 */ /* 0x0001e80000100800 */
        /* <DEDUP_REMOVED lines=8> */
[----:B------:R1:W-:Y:S04]  /*45c0*/  STL [R1+0x78], R3 ;  /* 0x0000780301007387 */ /* 0x0003e80000100800 */
[----:B------:R1:W-:Y:S04]  /*45d0*/  STL [R1+0x90], R0 ;  /* 0x0000900001007387 */ /* 0x0003e80000100800 */
[----:B------:R1:W-:Y:S02]  /*45e0*/  STL [R1+0x7c], R2 ;  /* 0x00007c0201007387 */ /* 0x0003e40000100800 */
.L_x_26:
[----:B-1----:R-:W2:Y:S01]  /*45f0*/  LDL.LU R4, [R1+0x94] ;  /* 0x0000940001047983 */ /* 0x002ea20000300800 */
[----:B------:R-:W1:Y:S01]  /*4600*/  LDC R26, c[0x0][0x288] ;  /* 0x0000a200ff1a7b82 */ /* 0x000e620000000800 */
[----:B------:R-:W-:Y:S01]  /*4610*/  ULDC UR11, c[0x0][0x284] ;  /* 0x0000a100000b7ab9 */ /* 0x000fe20000000800 */
[----:B------:R-:W0:Y:S01]  /*4620*/  S2R R2, SR_TID.X ;  /* 0x0000000000027919 */ /* 0x000e220000002100 */
[----:B------:R-:W-:Y:S02]  /*4630*/  UIADD3 UR9, UR12, UR5, URZ ;  /* 0x000000050c097290 */ /* 0x000fe4000fffe03f */
[----:B------:R-:W-:Y:S01]  /*4640*/  USHF.R.S32.HI UR10, URZ, 0x1f, UR23 ;  /* 0x0000001f3f0a7899 */ /* 0x000fe20008011417 */
[----:B------:R-:W-:Y:S01]  /*4650*/  ULDC.64 UR18, c[0x0][0x6d0] ;  /* 0x0001b40000127ab9 */ /* 0x000fe20000000a00 */
[----:B0-----:R-:W-:Y:S02]  /*4660*/  LOP3.LUT R0, R2, 0x60, RZ, 0xc0, !PT ;  /* 0x0000006002007812 */ /* 0x001fe400078ec0ff */
[----:B------:R-:W-:-:S02]  /*4670*/  SHF.R.U32.HI R2, RZ, 0x2, R2 ;  /* 0x00000002ff027819 */ /* 0x000fc40000011602 */
[----:B------:R-:W-:Y:S02]  /*4680*/  SHF.R.U32.HI R0, RZ, 0x5, R0 ;  /* 0x00000005ff007819 */ /* 0x000fe40000011600 */
[----:B------:R-:W-:Y:S02]  /*4690*/  LOP3.LUT R3, R2, 0x7, RZ, 0xc0, !PT ;  /* 0x0000000702037812 */ /* 0x000fe400078ec0ff */
[----:B------:R-:W-:-:S03]  /*46a0*/  SHF.L.U32 R2, R0, 0x4, RZ ;  /* 0x0000000400027819 */ /* 0x000fc600000006ff */
[--C-:B------:R-:W-:Y:S01]  /*46b0*/  IMAD R25, R0, -0x10, -R3.reuse ;  /* 0xfffffff000197824 */ /* 0x100fe200078e0a03 */
[----:B------:R-:W-:Y:S02]  /*46c0*/  LOP3.LUT R3, R2, 0xfffffff0, R3, 0xe2, !PT ;  /* 0xfffffff002037812 */ /* 0x000fe400078ee203 */
[----:B------:R-:W0:Y:S02]  /*46d0*/  S2R R2, SR_TID.X ;  /* 0x0000000000027919 */ /* 0x000e240000002100 */
[--C-:B0-----:R-:W-:Y:S02]  /*46e0*/  SHF.R.U32.HI R0, RZ, 0x7, R2.reuse ;  /* 0x00000007ff007819 */ /* 0x101fe40000011602 */
[----:B------:R-:W-:-:S04]  /*46f0*/  SHF.R.U32.HI R2, RZ, 0x1, R2 ;  /* 0x00000001ff027819 */ /* 0x000fc80000011602 */
[----:B------:R-:W-:Y:S01]  /*4700*/  LOP3.LUT R2, R3, 0x40, R2, 0xf8, !PT ;  /* 0x0000004003027812 */ /* 0x000fe200078ef802 */
[----:B--2---:R-:W-:-:S05]  /*4710*/  IMAD.SHL.U32 R3, R4, 0x100, RZ ;  /* 0x0000010004037824 */ /* 0x004fca00078e00ff */
[----:B------:R-:W-:Y:S02]  /*4720*/  LOP3.LUT R24, R2, R3, RZ, 0xfc, !PT ;  /* 0x0000000302187212 */ /* 0x000fe400078efcff */
[----:B------:R-:W2:Y:S01]  /*4730*/  LDL R2, [R1+0x8c] ;  /* 0x00008c0001027983 */ /* 0x000ea20000100800 */
[----:B------:R-:W-:-:S05]  /*4740*/  LOP3.LUT R0, R0, 0x1, RZ, 0xc0, !PT ;  /* 0x0000000100007812 */ /* 0x000fca00078ec0ff */
[----:B------:R-:W-:Y:S02]  /*4750*/  IMAD R4, R0, -0x40, R25 ;  /* 0xffffffc000047824 */ /* 0x000fe400078e0219 */
[----:B------:R-:W0:Y:S01]  /*4760*/  S2R R0, SR_TID.X ;  /* 0x0000000000007919 */ /* 0x000e220000002100 */
[----:B------:R-:W-:Y:S02]  /*4770*/  UISETP.GT.U32.AND UP0, UPT, UR9, 0x5, UPT ;  /* 0x000000050900788c */ /* 0x000fe4000bf04070 */
[----:B------:R-:W-:Y:S02]  /*4780*/  UIMAD UR5, UR10, UR18, URZ ;  /* 0x000000120a0572a4 */ /* 0x000fe4000f8e023f */
[----:B------:R-:W-:Y:S01]  /*4790*/  UISETP.LT.U32.AND UP0, UPT, UR12, 0x6, UP0 ;  /* 0x000000060c00788c */ /* 0x000fe20008701070 */
[----:B------:R-:W-:Y:S01]  /*47a0*/  SHF.R.S32.HI R25, RZ, 0x1f, R24 ;  /* 0x0000001fff197819 */ /* 0x000fe20000011418 */
[----:B------:R-:W-:Y:S01]  /*47b0*/  UISETP.GE.U32.AND UP1, UPT, UR12, 0x6, UPT ;  /* 0x000000060c00788c */ /* 0x000fe2000bf26070 */
[----:B------:R-:W-:Y:S01]  /*47c0*/  IMAD.U32 R39, RZ, RZ, UR18 ;  /* 0x00000012ff277e24 */ /* 0x000fe2000f8e00ff */
[----:B------:R-:W-:-:S02]  /*47d0*/  UIMAD UR8, UR23, UR19, UR5 ;  /* 0x00000013170872a4 */ /* 0x000fc4000f8e0205 */
[----:B------:R-:W-:Y:S02]  /*47e0*/  UIMAD.WIDE.U32 UR6, UR9, -0x55555555, URZ ;  /* 0xaaaaaaab090678a5 */ /* 0x000fe4000f8e003f */
[----:B------:R-:W-:Y:S01]  /*47f0*/  USEL UR5, URZ, 0x1, !UP0 ;  /* 0x000000013f057887 */ /* 0x000fe2000c000000 */
[----:B------:R-:W-:Y:S01]  /*4800*/  IMAD.WIDE.U32 R38, R39, UR23, R24 ;  /* 0x0000001727267c25 */ /* 0x000fe2000f8e0018 */
[----:B------:R-:W-:Y:S02]  /*4810*/  USHF.R.U32.HI UR6, URZ, 0x2, UR7 ;  /* 0x000000023f067899 */ /* 0x000fe40008011607 */
[----:B------:R-:W-:Y:S01]  /*4820*/  ULOP3.LUT UR4, UR4, UR5, URZ, 0x3c, !UPT ;  /* 0x0000000504047292 */ /* 0x000fe2000f8e3c3f */
[----:B------:R-:W-:Y:S02]  /*4830*/  WARPGROUP.DEPBAR.LE gsb0, 0x0 ;  /* 0x00008000000079c5 */ /* 0x000fe40000010000 */
[----:B------:R-:W-:Y:S01]  /*4840*/  UIMAD UR5, UR6, -0x6, UR9 ;  /* 0xfffffffa060578a4 */ /* 0x000fe2000f8e0209 */
[----:B------:R-:W-:Y:S01]  /*4850*/  IADD3 R39, R39, UR8, RZ ;  /* 0x0000000827277c10 */ /* 0x000fe2000fffe0ff */
[----:B------:R-:W-:Y:S01]  /*4860*/  @UP1 ULOP3.LUT UR4, UR4, 0x1, UR6, 0x78, !UPT ;  /* 0x0000000104041892 */ /* 0x000fe2000f8e7806 */
[----:B0-----:R-:W-:-:S05]  /*4870*/  LOP3.LUT R0, R0, 0x3, RZ, 0xc0, !PT ;  /* 0x0000000300007812 */ /* 0x001fca00078ec0ff */
[----:B-1----:R-:W-:Y:S02]  /*4880*/  IMAD R0, R0, -0x2, R26 ;  /* 0xfffffffe00007824 */ /* 0x002fe400078e021a */
[----:B--2---:R-:W-:Y:S01]  /*4890*/  IMAD.SHL.U32 R27, R2, 0x80, RZ ;  /* 0x00000080021b7824 */ /* 0x004fe200078e00ff */
[----:B------:R-:W-:-:S04]  /*48a0*/  IADD3 R2, -R3, UR11, R4 ;  /* 0x0000000b03027c10 */ /* 0x000fc8000fffe104 */
[----:B------:R-:W-:-:S04]  /*48b0*/  ISETP.GE.AND P1, PT, R27, R26, PT ;  /* 0x0000001a1b00720c */ /* 0x000fc80003f26270 */
[----:B------:R-:W-:Y:S01]  /*48c0*/  ISETP.GE.OR P1, PT, R3, UR11, P1 ;  /* 0x0000000b03007c0c */ /* 0x000fe20008f26670 */
[----:B------:R-:W-:-:S05]  /*48d0*/  IMAD.MOV.U32 R3, RZ, RZ, -0x1 ;  /* 0xffffffffff037424 */ /* 0x000fca00078e00ff */
[----:B------:R0:W-:Y:S01]  /*48e0*/  STL [R1+0x94], R3 ;  /* 0x0000940301007387 */ /* 0x0001e20000100800 */
[----:B------:R-:W-:-:S06]  /*48f0*/  IMAD.IADD R0, R0, 0x1, -R27 ;  /* 0x0000000100007824 */ /* 0x000fcc00078e0a1b */
[----:B------:R-:W-:Y:S05]  /*4900*/  @P1 BRA `(.L_x_27) ;  /* 0x00000084006c1947 */ /* 0x000fea0003800000 */
[----:B0-----:R-:W2:Y:S01]  /*4910*/  LDL.LU R3, [R1+0x8c] ;  /* 0x00008c0001037983 */ /* 0x001ea20000300800 */
[----:B------:R-:W0:Y:S01]  /*4920*/  LDC.64 R36, c[0x0][0x6c8] ;  /* 0x0001b200ff247b82 */ /* 0x000e220000000a00 */
[----:B------:R-:W-:Y:S01]  /*4930*/  FSETP.NEU.AND P2, PT, RZ, UR22, PT ;  /* 0x00000016ff007c0b */ /* 0x000fe2000bf4d000 */
[----:B------:R-:W-:Y:S01]  /*4940*/  BSSY B0, `(.L_x_27) ;  /* 0x0000857000007945 */ /* 0x000fe20003800000 */
[----:B------:R-:W1:Y:S01]  /*4950*/  S2R R4, SR_TID.X ;  /* 0x0000000000047919 */ /* 0x000e620000002100 */
[----:B------:R-:W-:-:S04]  /*4960*/  ISETP.GT.AND P1, PT, R2, RZ, PT ;  /* 0x000000ff0200720c */ /* 0x000fc80003f24270 */
[----:B------:R-:W-:Y:S01]  /*4970*/  ISETP.GT.AND P5, PT, R0, RZ, P1 ;  /* 0x000000ff0000720c */ /* 0x000fe20000fa4270 */
[----:B--2---:R-:W-:-:S04]  /*4980*/  IMAD.WIDE R28, R3, 0x80, RZ ;  /* 0x00000080031c7825 */ /* 0x004fc800078e02ff */
[----:B-1----:R-:W-:-:S05]  /*4990*/  IMAD.SHL.U32 R3, R4, 0x2, RZ ;  /* 0x0000000204037824 */ /* 0x002fca00078e00ff */
[----:B------:R-:W-:Y:S01]  /*49a0*/  LOP3.LUT R26, R28, 0x6, R3, 0xf8, !PT ;  /* 0x000000061c1a7812 */ /* 0x000fe200078ef803 */
[----:B0-----:R-:W-:-:S04]  /*49b0*/  IMAD R3, R29, R36, RZ ;  /* 0x000000241d037224 */ /* 0x001fc800078e02ff */
[----:B------:R-:W-:-:S04]  /*49c0*/  IMAD.WIDE.U32 R38, R26, R36, R38 ;  /* 0x000000241a267225 */ /* 0x000fc800078e0026 */
[----:B------:R-:W-:-:S05]  /*49d0*/  IMAD R3, R26, R37, R3 ;  /* 0x000000251a037224 */ /* 0x000fca00078e0203 */
[----:B------:R-:W-:Y:S01]  /*49e0*/  IADD3 R43, R39, R3, RZ ;  /* 0x00000003272b7210 */ /* 0x000fe20007ffe0ff */
[----:B------:R-:W-:Y:S06]  /*49f0*/  @!P2 BRA `(.L_x_28) ;  /* 0x000000640090a947 */ /* 0x000fec0003800000 */
[----:B------:R-:W0:Y:S01]  /*4a00*/  LDC.64 R34, c[0x0][0x6b0] ;  /* 0x0001ac00ff227b82 */ /* 0x000e220000000a00 */
[----:B------:R-:W-:Y:S01]  /*4a10*/  ULDC.64 UR8, c[0x0][0x6b8] ;  /* 0x0001ae0000087ab9 */ /* 0x000fe20000000a00 */
[----:B------:R-:W-:Y:S01]  /*4a20*/  ULDC.64 UR18, c[0x0][0x6c0] ;  /* 0x0001b00000127ab9 */ /* 0x000fe20000000a00 */
[----:B------:R-:W-:Y:S02]  /*4a30*/  UIMAD UR6, UR10, UR8, URZ ;  /* 0x000000080a0672a4 */ /* 0x000fe4000f8e023f */
[----:B------:R-:W-:Y:S01]  /*4a40*/  IMAD.U32 R4, RZ, RZ, UR8 ;  /* 0x00000008ff047e24 */ /* 0x000fe2000f8e00ff */
[----:B------:R-:W-:Y:S01]  /*4a50*/  ULDC.64 UR10, c[0x0][0x6a8] ;  /* 0x0001aa00000a7ab9 */ /* 0x000fe20000000a00 */
[----:B------:R-:W-:Y:S02]  /*4a60*/  UIMAD UR6, UR23, UR9, UR6 ;  /* 0x00000009170672a4 */ /* 0x000fe4000f8e0206 */
[----:B------:R-:W-:Y:S01]  /*4a70*/  IMAD.WIDE.U32 R32, R4, UR23, R24 ;  /* 0x0000001704207c25 */ /* 0x000fe2000f8e0018 */
[----:B------:R-:W1:Y:S03]  /*4a80*/  LDC.64 R54, c[0x0][0x6b0] ;  /* 0x0001ac00ff367b82 */ /* 0x000e660000000a00 */
[----:B------:R-:W-:-:S02]  /*4a90*/  IMAD.MOV.U32 R30, RZ, RZ, R32 ;  /* 0x000000ffff1e7224 */ /* 0x000fc400078e0020 */
[----:B------:R-:W-:Y:S02]  /*4aa0*/  VIADD R31, R33, UR6 ;  /* 0x00000006211f7c36 */ /* 0x000fe40008000000 */
[-C--:B0-----:R-:W-:Y:S02]  /*4ab0*/  IMAD R3, R29, R34.reuse, RZ ;  /* 0x000000221d037224 */ /* 0x081fe400078e02ff */
[----:B------:R-:W-:-:S04]  /*4ac0*/  IMAD.WIDE.U32 R28, R26, R34, R30 ;  /* 0x000000221a1c7225 */ /* 0x000fc800078e001e */
[----:B------:R-:W-:Y:S01]  /*4ad0*/  IMAD R3, R26, R35, R3 ;  /* 0x000000231a037224 */ /* 0x000fe200078e0203 */
[----:B------:R-:W-:-:S04]  /*4ae0*/  LEA R40, P2, R28, UR10, 0x2 ;  /* 0x0000000a1c287c11 */ /* 0x000fc8000f8410ff */
[----:B------:R-:W-:-:S04]  /*4af0*/  IADD3 R27, R29, R3, RZ ;  /* 0x000000031d1b7210 */ /* 0x000fc80007ffe0ff */
[----:B------:R-:W-:-:S05]  /*4b00*/  LEA.HI.X R41, R28, UR11, R27, 0x2, P2 ;  /* 0x0000000b1c297c11 */ /* 0x000fca00090f141b */
[----:B------:R0:W2:Y:S01]  /*4b10*/  @P5 LDG.E.LTC128B R27, desc[UR16][R40.64] ;  /* 0x00000010281b5981 */ /* 0x0000a2000c1e1920 */
[C---:B------:R-:W-:Y:S01]  /*4b20*/  LEA R28, P2, R38.reuse, UR18, 0x2 ;  /* 0x00000012261c7c11 */ /* 0x040fe2000f8410ff */
[----:B------:R-:W-:Y:S03]  /*4b30*/  BSSY B1, `(.L_x_29) ;  /* 0x0000012000017945 */ /* 0x000fe60003800000 */
[----:B------:R-:W-:Y:S01]  /*4b40*/  LEA.HI.X R29, R38, UR19, R43, 0x2, P2 ;  /* 0x00000013261d7c11 */ /* 0x000fe200090f142b */
[----:B-1----:R-:W-:Y:S01]  /*4b50*/  IMAD.WIDE.U32 R42, R26, R34, R54 ;  /* 0x000000221a2a7225 */ /* 0x002fe200078e0036 */
[----:B------:R-:W-:-:S03]  /*4b60*/  ISETP.GT.AND P2, PT, R2, 0x8, PT ;  /* 0x000000080200780c */ /* 0x000fc60003f44270 */
[----:B------:R-:W-:Y:S02]  /*4b70*/  IMAD.IADD R49, R3, 0x1, R43 ;  /* 0x0000000103317824 */ /* 0x000fe400078e022b */
[----:B0-----:R-:W-:-:S04]  /*4b80*/  IMAD.WIDE.U32 R40, R26, R34, R24 ;  /* 0x000000221a287225 */ /* 0x001fc800078e0018 */
[----:B------:R-:W-:Y:S02]  /*4b90*/  IMAD.IADD R41, R3, 0x1, R41 ;  /* 0x0000000103297824 */ /* 0x000fe400078e0229 */
[----:B--2---:R-:W-:-:S04]  /*4ba0*/  FMUL R39, R27, UR22 ;  /* 0x000000161b277c20 */ /* 0x004fc80008400000 */
[----:B------:R-:W-:Y:S01]  /*4bb0*/  FFMA R47, R228, UR21, R39 ;  /* 0x00000015e42f7c23 */ /* 0x000fe20008000027 */
[----:B------:R-:W-:-:S04]  /*4bc0*/  IADD3 R39, P3, R32, R42, RZ ;  /* 0x0000002a20277210 */ /* 0x000fc80007f7e0ff */
[----:B------:R0:W-:Y:S01]  /*4bd0*/  @P5 STG.E desc[UR16][R28.64], R47 ;  /* 0x0000002f1c005986 */ /* 0x0001e2000c101910 */
[----:B------:R-:W-:Y:S01]  /*4be0*/  ISETP.GT.AND P5, PT, R0, 0x1, P1 ;  /* 0x000000010000780c */ /* 0x000fe20000fa4270 */
[----:B------:R-:W-:Y:S01]  /*4bf0*/  IMAD.X R44, R49, 0x1, R31, P3 ;  /* 0x00000001312c7824 */ /* 0x000fe200018e061f */
[----:B------:R-:W-:-:S04]  /*4c00*/  LEA R38, P3, R39, UR10, 0x2 ;  /* 0x0000000a27267c11 */ /* 0x000fc8000f8610ff */
[----:B------:R-:W-:Y:S01]  /*4c10*/  LEA.HI.X R39, R39, UR11, R44, 0x2, P3 ;  /* 0x0000000b27277c11 */ /* 0x000fe200098f142c */
[----:B------:R-:W-:-:S06]  /*4c20*/  IMAD.WIDE.U32 R44, R4, UR23, R40 ;  /* 0x00000017042c7c25 */ /* 0x000fcc000f8e0028 */
[----:B0-----:R-:W-:Y:S05]  /*4c30*/  @!P5 BRA `(.L_x_30) ;  /* 0x000000000004d947 */ /* 0x001fea0003800000 */
[----:B------:R0:W5:Y:S02]  /*4c40*/  LDG.E.LTC128B R27, desc[UR16][R38.64] ;  /* 0x00000010261b7981 */ /* 0x000164000c1e1920 */
.L_x_30:
[----:B------:R-:W-:Y:S05]  /*4c50*/  BSYNC B1 ;  /* 0x0000000000017941 */ /* 0x000fea0003800000 */
.L_x_29:
[C---:B------:R-:W-:Y:S01]  /*4c60*/  LEA R40, P6, R36.reuse, R28, 0x2 ;  /* 0x0000001c24287211 */ /* 0x040fe200078c10ff */
[----:B-----5:R-:W-:Y:S01]  /*4c70*/  FMUL R48, R27, UR22 ;  /* 0x000000161b307c20 */ /* 0x020fe20008400000 */
[----:B0-----:R-:W-:Y:S01]  /*4c80*/  IADD3 R39, R45, UR6, RZ ;  /* 0x000000062d277c10 */ /* 0x001fe2000fffe0ff */
[----:B------:R-:W-:Y:S01]  /*4c90*/  BSSY B1, `(.L_x_31) ;  /* 0x000000e000017945 */ /* 0x000fe20003800000 */
[----:B------:R-:W-:Y:S01]  /*4ca0*/  LEA.HI.X R41, R36, R29, R37, 0x2, P6 ;  /* 0x0000001d24297211 */ /* 0x000fe200030f1425 */
[----:B------:R-:W-:Y:S01]  /*4cb0*/  FFMA R45, R227, UR21, R48 ;  /* 0x00000015e32d7c23 */ /* 0x000fe20008000030 */
[----:B------:R-:W-:Y:S01]  /*4cc0*/  LEA R38, P3, R44, UR10, 0x2 ;  /* 0x0000000a2c267c11 */ /* 0x000fe2000f8610ff */
[----:B------:R-:W-:Y:S01]  /*4cd0*/  IMAD.MOV.U32 R43, RZ, RZ, R49 ;  /* 0x000000ffff2b7224 */ /* 0x000fe200078e0031 */
[----:B------:R-:W-:Y:S01]  /*4ce0*/  IADD3 R46, P6, R24, R42, RZ ;  /* 0x0000002a182e7210 */ /* 0x000fe20007fde0ff */
[----:B------:R-:W-:Y:S01]  /*4cf0*/  IMAD R227, R35, 0x7, RZ ;  /* 0x0000000723e37824 */ /* 0x000fe200078e02ff */
[----:B------:R0:W-:Y:S01]  /*4d00*/  @P5 STG.E desc[UR16][R40.64], R45 ;  /* 0x0000002d28005986 */ /* 0x0001e2000c101910 */
[----:B------:R-:W-:-:S02]  /*4d10*/  LEA.HI.X R39, R44, UR11, R39, 0x2, P3 ;  /* 0x0000000b2c277c11 */ /* 0x000fc400098f1427 */
[----:B------:R-:W-:Y:S01]  /*4d20*/  ISETP.GT.AND P3, PT, R0, RZ, P2 ;  /* 0x000000ff0000720c */ /* 0x000fe20001764270 */
[----:B------:R-:W-:Y:S02]  /*4d30*/  IMAD.X R47, R25, 0x1, R49, P6 ;  /* 0x00000001192f7824 */ /* 0x000fe400030e0631 */
[----:B------:R-:W-:-:S10]  /*4d40*/  IMAD.WIDE.U32 R46, R4, UR23, R46 ;  /* 0x00000017042e7c25 */ /* 0x000fd4000f8e002e */
[----:B0-----:R-:W-:Y:S05]  /*4d50*/  @!P3 BRA `(.L_x_32) ;  /* 0x000000000004b947 */ /* 0x001fea0003800000 */
[----:B------:R0:W5:Y:S02]  /*4d60*/  LDG.E.LTC128B R27, desc[UR16][R38.64+0x20] ;  /* 0x00002010261b7981 */ /* 0x000164000c1e1920 */
.L_x_32:
[----:B------:R-:W-:Y:S05]  /*4d70*/  BSYNC B1 ;  /* 0x0000000000017941 */ /* 0x000fea0003800000 */
.L_x_31:
[----:B------:R-:W-:Y:S01]  /*4d80*/  ISETP.GT.AND P6, PT, R0, 0x1, P2 ;  /* 0x000000010000780c */ /* 0x000fe200017c4270 */
[----:B------:R-:W-:-:S04]  /*4d90*/  IMAD.WIDE.U32 R56, R34, 0x7, R42 ;  /* 0x0000000722387825 */ /* 0x000fc800078e002a */
[----:B-----5:R-:W-:Y:S01]  /*4da0*/  FMUL R45, R27, UR22 ;  /* 0x000000161b2d7c20 */ /* 0x020fe20008400000 */
[----:B------:R-:W-:Y:S01]  /*4db0*/  LEA R42, P5, R46, UR10, 0x2 ;  /* 0x0000000a2e2a7c11 */ /* 0x000fe2000f8a10ff */
[----:B------:R-:W-:Y:S01]  /*4dc0*/  BSSY B1, `(.L_x_33) ;  /* 0x000000c000017945 */ /* 0x000fe20003800000 */
[----:B------:R-:W-:Y:S02]  /*4dd0*/  VIADD R43, R47, UR6 ;  /* 0x000000062f2b7c36 */ /* 0x000fe40008000000 */
[----:B------:R-:W-:Y:S01]  /*4de0*/  FFMA R47, R226, UR21, R45 ;  /* 0x00000015e22f7c23 */ /* 0x000fe2000800002d */
[----:B------:R-:W-:Y:S02]  /*4df0*/  IADD3 R49, R57, R227, RZ ;  /* 0x000000e339317210 */ /* 0x000fe40007ffe0ff */
[----:B------:R-:W-:Y:S02]  /*4e00*/  LEA.HI.X R43, R46, UR11, R43, 0x2, P5 ;  /* 0x0000000b2e2b7c11 */ /* 0x000fe4000a8f142b */
[----:B------:R1:W-:Y:S01]  /*4e10*/  @P3 STG.E desc[UR16][R28.64+0x20], R47 ;  /* 0x0000202f1c003986 */ /* 0x0003e2000c101910 */
[----:B------:R-:W-:-:S02]  /*4e20*/  IADD3 R45, P5, R32, R56, RZ ;  /* 0x00000038202d7210 */ /* 0x000fc40007fbe0ff */
[----:B------:R-:W-:-:S03]  /*4e30*/  ISETP.GT.AND P3, PT, R0, 0x8, P1 ;  /* 0x000000080000780c */ /* 0x000fc60000f64270 */
[----:B------:R-:W-:Y:S01]  /*4e40*/  IMAD.X R48, R49, 0x1, R31, P5 ;  /* 0x0000000131307824 */ /* 0x000fe200028e061f */
[----:B------:R-:W-:Y:S01]  /*4e50*/  LEA R44, P5, R45, UR10, 0x2 ;  /* 0x0000000a2d2c7c11 */ /* 0x000fe2000f8a10ff */
[----:B------:R-:W-:-:S12]  /*4e60*/  @!P6 BRA `(.L_x_34) ;  /* 0x000000000004e947 */ /* 0x000fd80003800000 */
[----:B------:R2:W5:Y:S02]  /*4e70*/  LDG.E.LTC128B R27, desc[UR16][R42.64+0x20] ;  /* 0x000020102a1b7981 */ /* 0x000564000c1e1920 */
.L_x_34:
[----:B------:R-:W-:Y:S05]  /*4e80*/  BSYNC B1 ;  /* 0x0000000000017941 */ /* 0x000fea0003800000 */
.L_x_33:
[----:B-----5:R-:W-:Y:S01]  /*4e90*/  FMUL R46, R27, UR22 ;  /* 0x000000161b2e7c20 */ /* 0x020fe20008400000 */
[----:B------:R-:W-:Y:S01]  /*4ea0*/  IMAD.MOV.U32 R62, RZ, RZ, R27 ;  /* 0x000000ffff3e7224 */ /* 0x000fe200078e001b */
[----:B------:R-:W-:Y:S02]  /*4eb0*/  LEA.HI.X R45, R45, UR11, R48, 0x2, P5 ;  /* 0x0000000b2d2d7c11 */ /* 0x000fe4000a8f1430 */
[----:B------:R-:W-:-:S05]  /*4ec0*/  FFMA R225, R225, UR21, R46 ;  /* 0x00000015e1e17c23 */ /* 0x000fca000800002e */
[----:B------:R-:W-:Y:S04]  /*4ed0*/  @P6 STG.E desc[UR16][R40.64+0x20], R225 ;  /* 0x000020e128006986 */ /* 0x000fe8000c101910 */
[----:B------:R3:W4:Y:S01]  /*4ee0*/  @P3 LDG.E.LTC128B R62, desc[UR16][R44.64] ;  /* 0x000000102c3e3981 */ /* 0x000722000c1e1920 */
[----:B------:R-:W-:Y:S01]  /*4ef0*/  IADD3 R56, P5, R56, R34, RZ ;  /* 0x0000002238387210 */ /* 0x000fe20007fbe0ff */
[----:B------:R-:W-:-:S03]  /*4f00*/  IMAD.WIDE.U32 R52, R36, 0x1c, R40 ;  /* 0x0000001c24347825 */ /* 0x000fc600078e0028 */
[----:B-1----:R-:W-:Y:S01]  /*4f10*/  IADD3 R47, P6, R56, R32, RZ ;  /* 0x00000020382f7210 */ /* 0x002fe20007fde0ff */
[----:B------:R-:W-:Y:S01]  /*4f20*/  IMAD.X R57, R49, 0x1, R35, P5 ;  /* 0x0000000131397824 */ /* 0x000fe200028e0623 */
[----:B------:R-:W-:Y:S01]  /*4f30*/  ISETP.GT.AND P5, PT, R0, 0x9, P1 ;  /* 0x000000090000780c */ /* 0x000fe20000fa4270 */
[----:B------:R-:W-:Y:S02]  /*4f40*/  IMAD R49, R37, 0x1c, RZ ;  /* 0x0000001c25317824 */ /* 0x000fe400078e02ff */
[----:B---3--:R-:W-:Y:S01]  /*4f50*/  IMAD.MOV.U32 R44, RZ, RZ, R52 ;  /* 0x000000ffff2c7224 */ /* 0x008fe200078e0034 */
[----:B------:R-:W-:Y:S01]  /*4f60*/  IADD3.X R48, R57, R31, RZ, P6, !PT ;  /* 0x0000001f39307210 */ /* 0x000fe200037fe4ff */
[----:B------:R-:W-:Y:S01]  /*4f70*/  IMAD.IADD R45, R53, 0x1, R49 ;  /* 0x00000001352d7824 */ /* 0x000fe200078e0231 */
[----:B------:R-:W-:-:S04]  /*4f80*/  LEA R46, P6, R47, UR10, 0x2 ;  /* 0x0000000a2f2e7c11 */ /* 0x000fc8000f8c10ff */
[----:B------:R-:W-:Y:S01]  /*4f90*/  LEA.HI.X R47, R47, UR11, R48, 0x2, P6 ;  /* 0x0000000b2f2f7c11 */ /* 0x000fe2000b0f1430 */
[----:B------:R-:W-:-:S04]  /*4fa0*/  IMAD.WIDE.U32 R54, R34, 0x7, R54 ;  /* 0x0000000722367825 */ /* 0x000fc800078e0036 */
[----:B----4-:R-:W-:-:S04]  /*4fb0*/  FMUL R27, R62, UR22 ;  /* 0x000000163e1b7c20 */ /* 0x010fc80008400000 */
[----:B------:R-:W-:-:S05]  /*4fc0*/  FFMA R27, R224, UR21, R27 ;  /* 0x00000015e01b7c23 */ /* 0x000fca000800001b */
[----:B------:R1:W-:Y:S04]  /*4fd0*/  @P3 STG.E desc[UR16][R44.64], R27 ;  /* 0x0000001b2c003986 */ /* 0x0003e8000c101910 */
[----:B------:R3:W4:Y:S01]  /*4fe0*/  @P5 LDG.E.LTC128B R62, desc[UR16][R46.64] ;  /* 0x000000102e3e5981 */ /* 0x000722000c1e1920 */
[----:B------:R-:W-:Y:S01]  /*4ff0*/  MOV R58, R54 ;  /* 0x00000036003a7202 */ /* 0x000fe20000000f00 */
[----:B------:R-:W-:Y:S01]  /*5000*/  IMAD.IADD R59, R227, 0x1, R55 ;  /* 0x00000001e33b7824 */ /* 0x000fe200078e0237 */
[----:B------:R-:W-:Y:S01]  /*5010*/  IADD3 R54, P6, R54, R34, RZ ;  /* 0x0000002236367210 */ /* 0x000fe20007fde0ff */
[----:B------:R-:W-:Y:S04]  /*5020*/  BSSY B1, `(.L_x_35) ;  /* 0x0000017000017945 */ /* 0x000fe80003800000 */
[----:B------:R-:W-:-:S02]  /*5030*/  IMAD.X R55, R59, 0x1, R35, P6 ;  /* 0x000000013b377824 */ /* 0x000fc400030e0623 */
[----:B---3--:R-:W-:-:S04]  /*5040*/  IMAD.WIDE.U32 R46, R26, R34, R58 ;  /* 0x000000221a2e7225 */ /* 0x008fc800078e003a */
[----:B------:R-:W-:Y:S01]  /*5050*/  IMAD.WIDE.U32 R50, R26, R34, R54 ;  /* 0x000000221a327225 */ /* 0x000fe200078e0036 */
[----:B------:R-:W-:-:S03]  /*5060*/  IADD3 R46, P3, R24, R46, RZ ;  /* 0x0000002e182e7210 */ /* 0x000fc60007f7e0ff */
[----:B-1----:R-:W-:Y:S01]  /*5070*/  IMAD.SHL.U32 R27, R36, 0x20, RZ ;  /* 0x00000020241b7824 */ /* 0x002fe200078e00ff */
[CC--:B------:R-:W-:Y:S02]  /*5080*/  IADD3.X R47, R25.reuse, R3.reuse, R47, P3, !PT ;  /* 0x00000003192f7210 */ /* 0x0c0fe40001ffe42f */
[----:B------:R-:W-:Y:S02]  /*5090*/  IADD3 R60, P6, R24, R50, RZ ;  /* 0x00000032183c7210 */ /* 0x000fe40007fde0ff */
[----:B------:R-:W-:Y:S01]  /*50a0*/  SHF.L.U64.HI R36, R36, 0x5, R37 ;  /* 0x0000000524247819 */ /* 0x000fe20000010225 */
[----:B------:R-:W-:Y:S01]  /*50b0*/  IMAD.WIDE.U32 R46, R4, UR23, R46 ;  /* 0x00000017042e7c25 */ /* 0x000fe2000f8e002e */
[----:B------:R-:W-:Y:S02]  /*50c0*/  IADD3.X R61, R25, R3, R51, P6, !PT ;  /* 0x00000003193d7210 */ /* 0x000fe400037fe433 */
[----:B------:R-:W-:Y:S01]  /*50d0*/  ISETP.GT.AND P6, PT, R0, 0x8, P2 ;  /* 0x000000080000780c */ /* 0x000fe200017c4270 */
[----:B------:R-:W-:Y:S01]  /*50e0*/  VIADD R47, R47, UR6 ;  /* 0x000000062f2f7c36 */ /* 0x000fe20008000000 */
[----:B------:R-:W-:Y:S01]  /*50f0*/  LEA R48, P3, R46, UR10, 0x2 ;  /* 0x0000000a2e307c11 */ /* 0x000fe2000f8610ff */
[----:B------:R-:W-:-:S03]  /*5100*/  IMAD.WIDE.U32 R60, R4, UR23, R60 ;  /* 0x00000017043c7c25 */ /* 0x000fc6000f8e003c */
[----:B------:R-:W-:Y:S02]  /*5110*/  LEA.HI.X R49, R46, UR11, R47, 0x2, P3 ;  /* 0x0000000b2e317c11 */ /* 0x000fe400098f142f */
[----:B------:R-:W-:-:S04]  /*5120*/  IADD3 R46, P3, R27, R40, RZ ;  /* 0x000000281b2e7210 */ /* 0x000fc80007f7e0ff */
[----:B------:R-:W-:Y:S01]  /*5130*/  IADD3.X R47, R36, R41, RZ, P3, !PT ;  /* 0x00000029242f7210 */ /* 0x000fe20001ffe4ff */
[----:B----4-:R-:W-:-:S04]  /*5140*/  FMUL R50, R62, UR22 ;  /* 0x000000163e327c20 */ /* 0x010fc80008400000 */
[----:B------:R-:W-:-:S05]  /*5150*/  FFMA R223, R223, UR21, R50 ;  /* 0x00000015dfdf7c23 */ /* 0x000fca0008000032 */
[----:B------:R1:W-:Y:S01]  /*5160*/  @P5 STG.E desc[UR16][R46.64], R223 ;  /* 0x000000df2e005986 */ /* 0x0003e2000c101910 */
[----:B------:R-:W-:Y:S05]  /*5170*/  @!P6 BRA `(.L_x_36) ;  /* 0x000000000004e947 */ /* 0x000fea0003800000 */
[----:B------:R3:W5:Y:S02]  /*5180*/  LDG.E.LTC128B R62, desc[UR16][R48.64+0x20] ;  /* 0x00002010303e7981 */ /* 0x000764000c1e1920 */
.L_x_36:
[----:B------:R-:W-:Y:S05]  /*5190*/  BSYNC B1 ;  /* 0x0000000000017941 */ /* 0x000fea0003800000 */
.L_x_35:
[----:B-----5:R-:W-:Y:S01]  /*51a0*/  FMUL R37, R62, UR22 ;  /* 0x000000163e257c20 */ /* 0x020fe20008400000 */
[----:B------:R-:W-:Y:S01]  /*51b0*/  VIADD R51, R61, UR6 ;  /* 0x000000063d337c36 */ /* 0x000fe20008000000 */
[----:B------:R-:W-:Y:S01]  /*51c0*/  ISETP.GT.AND P3, PT, R0, 0x9, P2 ;  /* 0x000000090000780c */ /* 0x000fe20001764270 */
[----:B------:R-:W-:Y:S01]  /*51d0*/  BSSY B1, `(.L_x_37) ;  /* 0x0000009000017945 */ /* 0x000fe20003800000 */
[----:B------:R-:W-:Y:S01]  /*51e0*/  FFMA R61, R222, UR21, R37 ;  /* 0x00000015de3d7c23 */ /* 0x000fe20008000025 */
[----:B------:R-:W-:Y:S01]  /*51f0*/  LEA R50, P5, R60, UR10, 0x2 ;  /* 0x0000000a3c327c11 */ /* 0x000fe2000f8a10ff */
[----:B------:R-:W-:-:S03]  /*5200*/  IMAD.WIDE.U32 R58, R34, 0x7, R58 ;  /* 0x00000007223a7825 */ /* 0x000fc600078e003a */
[----:B------:R4:W-:Y:S01]  /*5210*/  @P6 STG.E desc[UR16][R44.64+0x20], R61 ;  /* 0x0000203d2c006986 */ /* 0x0009e2000c101910 */
[----:B------:R-:W-:Y:S01]  /*5220*/  LEA.HI.X R51, R60, UR11, R51, 0x2, P5 ;  /* 0x0000000b3c337c11 */ /* 0x000fe2000a8f1433 */
[----:B------:R-:W-:-:S04]  /*5230*/  IMAD.MOV.U32 R37, RZ, RZ, R62 ;  /* 0x000000ffff257224 */ /* 0x000fc800078e003e */
[----:B------:R-:W-:Y:S05]  /*5240*/  @!P3 BRA `(.L_x_38) ;  /* 0x000000000004b947 */ /* 0x000fea0003800000 */
[----:B------:R0:W5:Y:S02]  /*5250*/  LDG.E.LTC128B R37, desc[UR16][R50.64+0x20] ;  /* 0x0000201032257981 */ /* 0x000164000c1e1920 */
.L_x_38:
[----:B------:R-:W-:Y:S05]  /*5260*/  BSYNC B1 ;  /* 0x0000000000017941 */ /* 0x000fea0003800000 */
.L_x_37:
[----:B------:R-:W-:-:S04]  /*5270*/  IMAD.WIDE.U32 R62, R34, 0x7, R56 ;  /* 0x00000007223e7825 */ /* 0x000fc800078e0038 */
[----:B-----5:R-:W-:Y:S01]  /*5280*/  FMUL R64, R37, UR22 ;  /* 0x0000001625407c20 */ /* 0x020fe20008400000 */
[----:B------:R-:W-:Y:S01]  /*5290*/  IADD3 R60, P5, R58, R34, RZ ;  /* 0x000000223a3c7210 */ /* 0x000fe20007fbe0ff */
[----:B------:R-:W-:Y:S01]  /*52a0*/  BSSY B1, `(.L_x_39) ;  /* 0x0000017000017945 */ /* 0x000fe20003800000 */
[----:B------:R-:W-:Y:S01]  /*52b0*/  IMAD.IADD R63, R227, 0x1, R63 ;  /* 0x00000001e33f7824 */ /* 0x000fe200078e023f */
[----:B------:R-:W-:Y:S01]  /*52c0*/  IADD3 R53, P6, R32, R62, RZ ;  /* 0x0000003e20357210 */ /* 0x000fe20007fde0ff */
[----:B------:R-:W-:Y:S01]  /*52d0*/  FFMA R221, R221, UR21, R64 ;  /* 0x00000015dddd7c23 */ /* 0x000fe20008000040 */
[----:B----4-:R-:W-:Y:S01]  /*52e0*/  IADD3.X R61, R35, R227, R59, P5, !PT ;  /* 0x000000e3233d7210 */ /* 0x010fe20002ffe43b */
[----:B------:R-:W-:Y:S01]  /*52f0*/  IMAD.WIDE.U32 R54, R34, 0x7, R54 ;  /* 0x0000000722367825 */ /* 0x000fe200078e0036 */
[----:B------:R-:W-:Y:S02]  /*5300*/  IADD3.X R64, R63, R31, RZ, P6, !PT ;  /* 0x0000001f3f407210 */ /* 0x000fe400037fe4ff */
[----:B------:R-:W-:Y:S01]  /*5310*/  IADD3 R52, P5, R27, R52, RZ ;  /* 0x000000341b347210 */ /* 0x000fe20007fbe0ff */
[-C--:B------:R-:W-:Y:S01]  /*5320*/  IMAD.WIDE.U32 R58, R26, R34.reuse, R60 ;  /* 0x000000221a3a7225 */ /* 0x080fe200078e003c */
[----:B------:R-:W-:Y:S01]  /*5330*/  LEA R56, P6, R53, UR10, 0x2 ;  /* 0x0000000a35387c11 */ /* 0x000fe2000f8c10ff */
[----:B------:R4:W-:Y:S01]  /*5340*/  @P3 STG.E desc[UR16][R46.64+0x20], R221 ;  /* 0x000020dd2e003986 */ /* 0x0009e2000c101910 */
[----:B------:R-:W-:-:S02]  /*5350*/  IADD3 R62, P3, R62, R34, RZ ;  /* 0x000000223e3e7210 */ /* 0x000fc40007f7e0ff */
[----:B------:R-:W-:Y:S01]  /*5360*/  LEA.HI.X R57, R53, UR11, R64, 0x2, P6 ;  /* 0x0000000b35397c11 */ /* 0x000fe2000b0f1440 */
[----:B------:R-:W-:Y:S01]  /*5370*/  IMAD.X R53, R36, 0x1, R45, P5 ;  /* 0x0000000124357824 */ /* 0x000fe200028e062d */
[----:B------:R-:W-:Y:S01]  /*5380*/  ISETP.GT.AND P5, PT, R0, 0x10, P1 ;  /* 0x000000100000780c */ /* 0x000fe20000fa4270 */
[----:B------:R-:W-:Y:S01]  /*5390*/  IMAD.X R63, R63, 0x1, R35, P3 ;  /* 0x000000013f3f7824 */ /* 0x000fe200018e0623 */
[----:B------:R-:W-:Y:S02]  /*53a0*/  IADD3 R66, P6, R24, R58, RZ ;  /* 0x0000003a18427210 */ /* 0x000fe40007fde0ff */
[----:B------:R-:W-:Y:S02]  /*53b0*/  IADD3 R58, P3, R62, R32, RZ ;  /* 0x000000203e3a7210 */ /* 0x000fe40007f7e0ff */
[----:B------:R-:W-:Y:S02]  /*53c0*/  IADD3.X R67, R25, R3, R59, P6, !PT ;  /* 0x0000000319437210 */ /* 0x000fe400037fe43b */
[----:B------:R-:W-:-:S04]  /*53d0*/  IADD3 R64, P6, R54, R34, RZ ;  /* 0x0000002236407210 */ /* 0x000fc80007fde0ff */
[----:B------:R-:W-:Y:S01]  /*53e0*/  IADD3.X R65, R35, R227, R55, P6, !PT ;  /* 0x000000e323417210 */ /* 0x000fe200037fe437 */
[----:B----4-:R-:W-:Y:S08]  /*53f0*/  @!P5 BRA `(.L_x_40) ;  /* 0x000000000004d947 */ /* 0x010ff00003800000 */
[----:B------:R4:W5:Y:S02]  /*5400*/  LDG.E.LTC128B R37, desc[UR16][R56.64] ;  /* 0x0000001038257981 */ /* 0x000964000c1e1920 */
.L_x_40:
[----:B------:R-:W-:Y:S05]  /*5410*/  BSYNC B1 ;  /* 0x0000000000017941 */ /* 0x000fea0003800000 */
.L_x_39:
[----:B----4-:R-:W-:Y:S02]  /*5420*/  IMAD.X R57, R63, 0x1, R31, P3 ;  /* 0x000000013f397824 */ /* 0x010fe400018e061f */
[----:B-----5:R-:W-:Y:S01]  /*5430*/  FMUL R55, R37, UR22 ;  /* 0x0000001625377c20 */ /* 0x020fe20008400000 */
[----:B------:R-:W-:Y:S01]  /*5440*/  ISETP.GT.AND P6, PT, R0, 0x11, P1 ;  /* 0x000000110000780c */ /* 0x000fe20000fc4270 */
[----:B------:R-:W-:Y:S01]  /*5450*/  BSSY B1, `(.L_x_41) ;  /* 0x000000c000017945 */ /* 0x000fe20003800000 */
[----:B------:R-:W-:Y:S01]  /*5460*/  LEA R54, P3, R58, UR10, 0x2 ;  /* 0x0000000a3a367c11 */ /* 0x000fe2000f8610ff */
[----:B------:R-:W-:Y:S01]  /*5470*/  FFMA R69, R220, UR21, R55 ;  /* 0x00000015dc457c23 */ /* 0x000fe20008000037 */
[----:B------:R-:W-:Y:S02]  /*5480*/  IMAD.WIDE.U32 R66, R4, UR23, R66 ;  /* 0x0000001704427c25 */ /* 0x000fe4000f8e0042 */
[----:B------:R-:W-:Y:S02]  /*5490*/  LEA.HI.X R55, R58, UR11, R57, 0x2, P3 ;  /* 0x0000000b3a377c11 */ /* 0x000fe400098f1439 */
[----:B------:R-:W-:Y:S01]  /*54a0*/  IMAD.WIDE.U32 R58, R26, R34, R64 ;  /* 0x000000221a3a7225 */ /* 0x000fe200078e0040 */
[----:B------:R4:W-:Y:S01]  /*54b0*/  @P5 STG.E desc[UR16][R52.64], R69 ;  /* 0x0000004534005986 */ /* 0x0009e2000c101910 */
[----:B------:R-:W-:-:S02]  /*54c0*/  IADD3 R56, P3, R27, R46, RZ ;  /* 0x0000002e1b387210 */ /* 0x000fc40007f7e0ff */
[----:B------:R-:W-:-:S04]  /*54d0*/  IADD3 R58, P5, R24, R58, RZ ;  /* 0x0000003a183a7210 */ /* 0x000fc80007fbe0ff */
[----:B------:R-:W-:Y:S01]  /*54e0*/  IADD3.X R59, R25, R3, R59, P5, !PT ;  /* 0x00000003193b7210 */ /* 0x000fe20002ffe43b */
[----:B------:R-:W-:Y:S08]  /*54f0*/  @!P6 BRA `(.L_x_42) ;  /* 0x000000000004e947 */ /* 0x000ff00003800000 */
[----:B------:R0:W5:Y:S02]  /*5500*/  LDG.E.LTC128B R37, desc[UR16][R54.64] ;  /* 0x0000001036257981 */ /* 0x000164000c1e1920 */
.L_x_42:
[----:B------:R-:W-:Y:S05]  /*5510*/  BSYNC B1 ;  /* 0x0000000000017941 */ /* 0x000fea0003800000 */
.L_x_41:
[----:B-----5:R-:W-:Y:S01]  /*5520*/  FMUL R70, R37, UR22 ;  /* 0x0000001625467c20 */ /* 0x020fe20008400000 */
[----:B------:R-:W-:Y:S01]  /*5530*/  IADD3.X R57, R36, R47, RZ, P3, !PT ;  /* 0x0000002f24397210 */ /* 0x000fe20001ffe4ff */
[----:B0-----:R-:W-:Y:S01]  /*5540*/  VIADD R55, R67, UR6 ;  /* 0x0000000643377c36 */ /* 0x001fe20008000000 */
[----:B------:R-:W-:Y:S01]  /*5550*/  LEA R54, P3, R66, UR10, 0x2 ;  /* 0x0000000a42367c11 */ /* 0x000fe2000f8610ff */
[----:B------:R-:W-:Y:S01]  /*5560*/  FFMA R219, R219, UR21, R70 ;  /* 0x00000015dbdb7c23 */ /* 0x000fe20008000046 */
[----:B----4-:R-:W-:Y:S01]  /*5570*/  IMAD.WIDE.U32 R68, R4, UR23, R58 ;  /* 0x0000001704447c25 */ /* 0x010fe2000f8e003a */
[----:B------:R-:W-:Y:S01]  /*5580*/  BSSY B1, `(.L_x_43) ;  /* 0x000000a000017945 */ /* 0x000fe20003800000 */
[----:B------:R-:W-:Y:S02]  /*5590*/  LEA.HI.X R55, R66, UR11, R55, 0x2, P3 ;  /* 0x0000000b42377c11 */ /* 0x000fe400098f1437 */
[----:B------:R0:W-:Y:S01]  /*55a0*/  @P6 STG.E desc[UR16][R56.64], R219 ;  /* 0x000000db38006986 */ /* 0x0001e2000c101910 */
[----:B------:R-:W-:Y:S01]  /*55b0*/  ISETP.GT.AND P3, PT, R0, 0x10, P2 ;  /* 0x000000100000780c */ /* 0x000fe20001764270 */
[----:B------:R-:W-:Y:S01]  /*55c0*/  IMAD.WIDE.U32 R60, R34, 0x7, R60 ;  /* 0x00000007223c7825 */ /* 0x000fe200078e003c */
[----:B------:R-:W-:-:S03]  /*55d0*/  LEA R58, P5, R68, UR10, 0x2 ;  /* 0x0000000a443a7c11 */ /* 0x000fc6000f8a10ff */
[----:B------:R-:W-:-:S04]  /*55e0*/  IMAD.WIDE.U32 R62, R34, 0x7, R62 ;  /* 0x00000007223e7825 */ /* 0x000fc800078e003e */
[----:B------:R-:W-:-:S04]  /*55f0*/  VIADD R71, R69, UR6 ;  /* 0x0000000645477c36 */ /* 0x000fc80008000000 */
[----:B0-----:R-:W-:Y:S05]  /*5600*/  @!P3 BRA `(.L_x_44) ;  /* 0x000000000004b947 */ /* 0x001fea0003800000 */
[----:B------:R0:W5:Y:S02]  /*5610*/  LDG.E.LTC128B R37, desc[UR16][R54.64+0x20] ;  /* 0x0000201036257981 */ /* 0x000164000c1e1920 */
.L_x_44:
[----:B------:R-:W-:Y:S05]  /*5620*/  BSYNC B1 ;  /* 0x0000000000017941 */ /* 0x000fea0003800000 */
.L_x_43:
[----:B-----5:R-:W-:Y:S01]  /*5630*/  FMUL R67, R37, UR22 ;  /* 0x0000001625437c20 */ /* 0x020fe20008400000 */
[----:B------:R-:W-:Y:S01]  /*5640*/  LEA.HI.X R59, R68, UR11, R71, 0x2, P5 ;  /* 0x0000000b443b7c11 */ /* 0x000fe2000a8f1447 */
[----:B------:R-:W-:Y:S01]  /*5650*/  IMAD.IADD R72, R227, 0x1, R63 ;  /* 0x00000001e3487824 */ /* 0x000fe200078e023f */
[----:B------:R-:W-:Y:S01]  /*5660*/  IADD3 R63, P6, R32, R62, RZ ;  /* 0x0000003e203f7210 */ /* 0x000fe20007fde0ff */
[----:B------:R-:W-:Y:S01]  /*5670*/  FFMA R71, R218, UR21, R67 ;  /* 0x00000015da477c23 */ /* 0x000fe20008000043 */
[----:B------:R-:W-:Y:S01]  /*5680*/  IADD3 R68, P5, R60, R34, RZ ;  /* 0x000000223c447210 */ /* 0x000fe20007fbe0ff */
[----:B------:R-:W-:Y:S01]  /*5690*/  BSSY B1, `(.L_x_45) ;  /* 0x000000b000017945 */ /* 0x000fe20003800000 */
[----:B------:R-:W-:Y:S02]  /*56a0*/  IADD3.X R66, R72, R31, RZ, P6, !PT ;  /* 0x0000001f48427210 */ /* 0x000fe400037fe4ff */
[----:B------:R4:W-:Y:S01]  /*56b0*/  @P3 STG.E desc[UR16][R52.64+0x20], R71 ;  /* 0x0000204734003986 */ /* 0x0009e2000c101910 */
[----:B------:R-:W-:-:S02]  /*56c0*/  ISETP.GT.AND P3, PT, R0, 0x11, P2 ;  /* 0x000000110000780c */ /* 0x000fc40001764270 */
[----:B------:R-:W-:Y:S02]  /*56d0*/  LEA R60, P6, R63, UR10, 0x2 ;  /* 0x0000000a3f3c7c11 */ /* 0x000fe4000f8c10ff */
[----:B------:R-:W-:Y:S02]  /*56e0*/  IADD3.X R69, R35, R227, R61, P5, !PT ;  /* 0x000000e323457210 */ /* 0x000fe40002ffe43d */
[----:B------:R-:W-:Y:S02]  /*56f0*/  LEA.HI.X R61, R63, UR11, R66, 0x2, P6 ;  /* 0x0000000b3f3d7c11 */ /* 0x000fe4000b0f1442 */
[-C--:B------:R-:W-:Y:S01]  /*5700*/  IADD3 R66, P5, R62, R34.reuse, RZ ;  /* 0x000000223e427210 */ /* 0x080fe20007fbe0ff */
[----:B------:R-:W-:-:S04]  /*5710*/  IMAD.WIDE.U32 R62, R26, R34, R68 ;  /* 0x000000221a3e7225 */ /* 0x000fc800078e0044 */
[----:B----4-:R-:W-:Y:S08]  /*5720*/  @!P3 BRA `(.L_x_46) ;  /* 0x000000000004b947 */ /* 0x010ff00003800000 */
[----:B------:R4:W5:Y:S02]  /*5730*/  LDG.E.LTC128B R37, desc[UR16][R58.64+0x20] ;  /* 0x000020103a257981 */ /* 0x000964000c1e1920 */
.L_x_46:
[----:B------:R-:W-:Y:S05]  /*5740*/  BSYNC B1 ;  /* 0x0000000000017941 */ /* 0x000fea0003800000 */
.L_x_45:
[----:B-----5:R-:W-:Y:S01]  /*5750*/  FMUL R70, R37, UR22 ;  /* 0x0000001625467c20 */ /* 0x020fe20008400000 */
[----:B------:R-:W-:Y:S01]  /*5760*/  IADD3 R71, P6, R66, R32, RZ ;  /* 0x0000002042477210 */ /* 0x000fe20007fde0ff */
[----:B------:R-:W-:Y:S01]  /*5770*/  IMAD.X R67, R72, 0x1, R35, P5 ;  /* 0x0000000148437824 */ /* 0x000fe200028e0623 */
[----:B------:R-:W-:Y:S01]  /*5780*/  IADD3 R74, P5, R24, R62, RZ ;  /* 0x0000003e184a7210 */ /* 0x000fe20007fbe0ff */
[----:B------:R-:W-:Y:S01]  /*5790*/  FFMA R217, R217, UR21, R70 ;  /* 0x00000015d9d97c23 */ /* 0x000fe20008000046 */
[----:B------:R-:W-:Y:S01]  /*57a0*/  BSSY B1, `(.L_x_47) ;  /* 0x000000c000017945 */ /* 0x000fe20003800000 */
[----:B------:R-:W-:Y:S01]  /*57b0*/  IMAD.X R62, R67, 0x1, R31, P6 ;  /* 0x00000001433e7824 */ /* 0x000fe200030e061f */
[----:B------:R-:W-:Y:S02]  /*57c0*/  LEA R72, P6, R71, UR10, 0x2 ;  /* 0x0000000a47487c11 */ /* 0x000fe4000f8c10ff */
[----:B------:R0:W-:Y:S01]  /*57d0*/  @P3 STG.E desc[UR16][R56.64+0x20], R217 ;  /* 0x000020d938003986 */ /* 0x0001e2000c101910 */
[----:B------:R-:W-:-:S02]  /*57e0*/  ISETP.GT.AND P3, PT, R0, 0x18, P1 ;  /* 0x000000180000780c */ /* 0x000fc40000f64270 */
[----:B------:R-:W-:Y:S02]  /*57f0*/  IADD3.X R75, R25, R3, R63, P5, !PT ;  /* 0x00000003194b7210 */ /* 0x000fe40002ffe43f */
[----:B------:R-:W-:Y:S01]  /*5800*/  LEA.HI.X R73, R71, UR11, R62, 0x2, P6 ;  /* 0x0000000b47497c11 */ /* 0x000fe2000b0f143e */
[----:B------:R-:W-:Y:S01]  /*5810*/  IMAD.WIDE.U32 R70, R34, 0x7, R64 ;  /* 0x0000000722467825 */ /* 0x000fe200078e0040 */
[----:B------:R-:W-:-:S03]  /*5820*/  IADD3 R62, P5, R27, R52, RZ ;  /* 0x000000341b3e7210 */ /* 0x000fc60007fbe0ff */
[----:B------:R-:W-:-:S04]  /*5830*/  IMAD.WIDE.U32 R64, R4, UR23, R74 ;  /* 0x0000001704407c25 */ /* 0x000fc8000f8e004a */
[----:B0-----:R-:W-:Y:S06]  /*5840*/  @!P3 BRA `(.L_x_48) ;  /* 0x000000000004b947 */ /* 0x001fec0003800000 */
[----:B------:R0:W5:Y:S02]  /*5850*/  LDG.E.LTC128B R37, desc[UR16][R60.64] ;  /* 0x000000103c257981 */ /* 0x000164000c1e1920 */
.L_x_48:
[----:B------:R-:W-:Y:S05]  /*5860*/  BSYNC B1 ;  /* 0x0000000000017941 */ /* 0x000fea0003800000 */
.L_x_47:
[----:B0----5:R-:W-:Y:S01]  /*5870*/  FMUL R61, R37, UR22 ;  /* 0x00000016253d7c20 */ /* 0x021fe20008400000 */
[----:B------:R-:W-:Y:S01]  /*5880*/  IMAD.X R63, R36, 0x1, R53, P5 ;  /* 0x00000001243f7824 */ /* 0x000fe200028e0635 */
[----:B------:R-:W-:Y:S01]  /*5890*/  IADD3 R70, P6, R70, R34, RZ ;  /* 0x0000002246467210 */ /* 0x000fe20007fde0ff */
[----:B------:R-:W-:Y:S01]  /*58a0*/  BSSY B1, `(.L_x_49) ;  /* 0x000000c000017945 */ /* 0x000fe20003800000 */
[----:B------:R-:W-:Y:S01]  /*58b0*/  FFMA R77, R216, UR21, R61 ;  /* 0x00000015d84d7c23 */ /* 0x000fe2000800003d */
[----:B------:R-:W-:Y:S02]  /*58c0*/  IADD3 R65, R65, UR6, RZ ;  /* 0x0000000641417c10 */ /* 0x000fe4000fffe0ff */
[----:B------:R-:W-:Y:S02]  /*58d0*/  LEA R60, P5, R64, UR10, 0x2 ;  /* 0x0000000a403c7c11 */ /* 0x000fe4000f8a10ff */
[----:B------:R0:W-:Y:S01]  /*58e0*/  @P3 STG.E desc[UR16][R62.64], R77 ;  /* 0x0000004d3e003986 */ /* 0x0001e2000c101910 */
[----:B------:R-:W-:-:S02]  /*58f0*/  ISETP.GT.AND P3, PT, R0, 0x19, P1 ;  /* 0x000000190000780c */ /* 0x000fc40000f64270 */
[----:B------:R-:W-:Y:S02]  /*5900*/  IADD3.X R71, R35, R227, R71, P6, !PT ;  /* 0x000000e323477210 */ /* 0x000fe400037fe447 */
[----:B------:R-:W-:Y:S02]  /*5910*/  LEA.HI.X R61, R64, UR11, R65, 0x2, P5 ;  /* 0x0000000b403d7c11 */ /* 0x000fe4000a8f1441 */
[----:B------:R-:W-:Y:S01]  /*5920*/  IADD3 R64, P5, R27, R56, RZ ;  /* 0x000000381b407210 */ /* 0x000fe20007fbe0ff */
[----:B------:R-:W-:-:S06]  /*5930*/  IMAD.WIDE.U32 R74, R26, R34, R70 ;  /* 0x000000221a4a7225 */ /* 0x000fcc00078e0046 */
[----:B0-----:R-:W-:Y:S06]  /*5940*/  @!P3 BRA `(.L_x_50) ;  /* 0x000000000004b947 */ /* 0x001fec0003800000 */
[----:B------:R0:W5:Y:S02]  /*5950*/  LDG.E.LTC128B R37, desc[UR16][R72.64] ;  /* 0x0000001048257981 */ /* 0x000164000c1e1920 */
.L_x_50:
[----:B------:R-:W-:Y:S05]  /*5960*/  BSYNC B1 ;  /* 0x0000000000017941 */ /* 0x000fea0003800000 */
.L_x_49:
[----:B-----5:R-:W-:Y:S01]  /*5970*/  FMUL R76, R37, UR22 ;  /* 0x00000016254c7c20 */ /* 0x020fe20008400000 */
[----:B------:R-:W-:Y:S01]  /*5980*/  IMAD.X R65, R36, 0x1, R57, P5 ;  /* 0x0000000124417824 */ /* 0x000fe200028e0639 */
[----:B------:R-:W-:Y:S01]  /*5990*/  ISETP.GT.AND P5, PT, R0, 0x18, P2 ;  /* 0x000000180000780c */ /* 0x000fe200017a4270 */
[----:B------:R-:W-:Y:S01]  /*59a0*/  BSSY B1, `(.L_x_51) ;  /* 0x0000007000017945 */ /* 0x000fe20003800000 */
[----:B------:R-:W-:Y:S01]  /*59b0*/  FFMA R215, R215, UR21, R76 ;  /* 0x00000015d7d77c23 */ /* 0x000fe2000800004c */
[----:B0-----:R-:W-:-:S04]  /*59c0*/  IADD3 R72, P6, R24, R74, RZ ;  /* 0x0000004a18487210 */ /* 0x001fc80007fde0ff */
[----:B------:R0:W-:Y:S01]  /*59d0*/  @P3 STG.E desc[UR16][R64.64], R215 ;  /* 0x000000d740003986 */ /* 0x0001e2000c101910 */
[----:B------:R-:W-:-:S05]  /*59e0*/  IADD3.X R73, R25, R3, R75, P6, !PT ;  /* 0x0000000319497210 */ /* 0x000fca00037fe44b */
[----:B------:R-:W-:Y:S05]  /*59f0*/  @!P5 BRA `(.L_x_52) ;  /* 0x000000000004d947 */ /* 0x000fea0003800000 */
[----:B------:R0:W5:Y:S02]  /*5a00*/  LDG.E.LTC128B R37, desc[UR16][R60.64+0x20] ;  /* 0x000020103c257981 */ /* 0x000164000c1e1920 */
.L_x_52:
[----:B------:R-:W-:Y:S05]  /*5a10*/  BSYNC B1 ;  /* 0x0000000000017941 */ /* 0x000fea0003800000 */
.L_x_51:
[----:B-----5:R-:W-:Y:S01]  /*5a20*/  FMUL R75, R37, UR22 ;  /* 0x00000016254b7c20 */ /* 0x020fe20008400000 */
[----:B------:R-:W-:Y:S01]  /*5a30*/  IMAD.WIDE.U32 R72, R4, UR23, R72 ;  /* 0x0000001704487c25 */ /* 0x000fe2000f8e0048 */
[----:B------:R-:W-:Y:S03]  /*5a40*/  BSSY B1, `(.L_x_53) ;  /* 0x000000d000017945 */ /* 0x000fe60003800000 */
[----:B------:R-:W-:Y:S01]  /*5a50*/  FFMA R77, R214, UR21, R75 ;  /* 0x00000015d64d7c23 */ /* 0x000fe2000800004b */
[----:B------:R-:W-:Y:S01]  /*5a60*/  IMAD.WIDE.U32 R74, R34, 0x7, R66 ;  /* 0x00000007224a7825 */ /* 0x000fe200078e0042 */
[----:B------:R-:W-:-:S03]  /*5a70*/  LEA R66, P3, R72, UR10, 0x2 ;  /* 0x0000000a48427c11 */ /* 0x000fc6000f8610ff */
[----:B------:R0:W-:Y:S01]  /*5a80*/  @P5 STG.E desc[UR16][R62.64+0x20], R77 ;  /* 0x0000204d3e005986 */ /* 0x0001e2000c101910 */
[----:B------:R-:W-:Y:S01]  /*5a90*/  ISETP.GT.AND P5, PT, R0, 0x19, P2 ;  /* 0x000000190000780c */ /* 0x000fe200017a4270 */
[----:B------:R-:W-:Y:S01]  /*5aa0*/  VIADD R67, R73, UR6 ;  /* 0x0000000649437c36 */ /* 0x000fe20008000000 */
[----:B------:R-:W-:Y:S01]  /*5ab0*/  IADD3 R73, P6, R32, R74, RZ ;  /* 0x0000004a20497210 */ /* 0x000fe20007fde0ff */
[----:B------:R-:W-:-:S03]  /*5ac0*/  IMAD.WIDE.U32 R68, R34, 0x7, R68 ;  /* 0x0000000722447825 */ /* 0x000fc600078e0044 */
[----:B------:R-:W-:Y:S01]  /*5ad0*/  LEA.HI.X R67, R72, UR11, R67, 0x2, P3 ;  /* 0x0000000b48437c11 */ /* 0x000fe200098f1443 */
[----:B------:R-:W-:-:S06]  /*5ae0*/  IMAD.IADD R80, R227, 0x1, R75 ;  /* 0x00000001e3507824 */ /* 0x000fcc00078e024b */
[----:B0-----:R-:W-:Y:S05]  /*5af0*/  @!P5 BRA `(.L_x_54) ;  /* 0x000000000004d947 */ /* 0x001fea0003800000 */
[----:B------:R0:W5:Y:S02]  /*5b00*/  LDG.E.LTC128B R37, desc[UR16][R66.64+0x20] ;  /* 0x0000201042257981 */ /* 0x000164000c1e1920 */
.L_x_54:
[----:B------:R-:W-:Y:S05]  /*5b10*/  BSYNC B1 ;  /* 0x0000000000017941 */ /* 0x000fea0003800000 */
.L_x_53:
[----:B-----5:R-:W-:Y:S01]  /*5b20*/  FMUL R78, R37, UR22 ;  /* 0x00000016254e7c20 */ /* 0x020fe20008400000 */
[----:B------:R-:W-:Y:S01]  /*5b30*/  IADD3 R76, P3, R68, R34, RZ ;  /* 0x00000022444c7210 */ /* 0x000fe20007f7e0ff */
[----:B------:R-:W-:Y:S01]  /*5b40*/  BSSY B1, `(.L_x_55) ;  /* 0x0000013000017945 */ /* 0x000fe20003800000 */
[----:B------:R-:W-:Y:S01]  /*5b50*/  IADD3.X R68, R80, R31, RZ, P6, !PT ;  /* 0x0000001f50447210 */ /* 0x000fe200037fe4ff */
[----:B------:R-:W-:Y:S01]  /*5b60*/  FFMA R213, R213, UR21, R78 ;  /* 0x00000015d5d57c23 */ /* 0x000fe2000800004e */
[----:B------:R-:W-:Y:S01]  /*5b70*/  LEA R72, P6, R73, UR10, 0x2 ;  /* 0x0000000a49487c11 */ /* 0x000fe2000f8c10ff */
[----:B------:R-:W-:Y:S01]  /*5b80*/  IMAD.WIDE.U32 R70, R34, 0x7, R70 ;  /* 0x0000000722467825 */ /* 0x000fe200078e0046 */
[----:B------:R-:W-:Y:S02]  /*5b90*/  IADD3.X R77, R35, R227, R69, P3, !PT ;  /* 0x000000e3234d7210 */ /* 0x000fe40001ffe445 */
[----:B------:R0:W-:Y:S01]  /*5ba0*/  @P5 STG.E desc[UR16][R64.64+0x20], R213 ;  /* 0x000020d540005986 */ /* 0x0001e2000c101910 */
[----:B------:R-:W-:-:S02]  /*5bb0*/  ISETP.GT.AND P5, PT, R0, 0x20, P1 ;  /* 0x000000200000780c */ /* 0x000fc40000fa4270 */
[----:B------:R-:W-:Y:S01]  /*5bc0*/  LEA.HI.X R73, R73, UR11, R68, 0x2, P6 ;  /* 0x0000000b49497c11 */ /* 0x000fe2000b0f1444 */
[----:B------:R-:W-:Y:S01]  /*5bd0*/  IMAD.WIDE.U32 R78, R26, R34, R76 ;  /* 0x000000221a4e7225 */ /* 0x000fe200078e004c */
[----:B------:R-:W-:Y:S02]  /*5be0*/  IADD3 R68, P6, R27, R62, RZ ;  /* 0x0000003e1b447210 */ /* 0x000fe40007fde0ff */
[----:B------:R-:W-:-:S03]  /*5bf0*/  IADD3 R74, P3, R74, R34, RZ ;  /* 0x000000224a4a7210 */ /* 0x000fc60007f7e0ff */
[----:B------:R-:W-:Y:S01]  /*5c00*/  IMAD.X R69, R36, 0x1, R63, P6 ;  /* 0x0000000124457824 */ /* 0x000fe200030e063f */
[----:B------:R-:W-:Y:S01]  /*5c10*/  IADD3 R78, P6, R24, R78, RZ ;  /* 0x0000004e184e7210 */ /* 0x000fe20007fde0ff */
[----:B------:R-:W-:Y:S01]  /*5c20*/  IMAD.X R75, R80, 0x1, R35, P3 ;  /* 0x00000001504b7824 */ /* 0x000fe200018e0623 */
[----:B------:R-:W-:Y:S02]  /*5c30*/  IADD3 R82, P3, R74, R32, RZ ;  /* 0x000000204a527210 */ /* 0x000fe40007f7e0ff */
[----:B------:R-:W-:Y:S01]  /*5c40*/  IADD3.X R79, R25, R3, R79, P6, !PT ;  /* 0x00000003194f7210 */ /* 0x000fe200037fe44f */
[----:B0-----:R-:W-:Y:S10]  /*5c50*/  @!P5 BRA `(.L_x_56) ;  /* 0x000000000004d947 */ /* 0x001ff40003800000 */
[----:B------:R0:W5:Y:S02]  /*5c60*/  LDG.E.LTC128B R37, desc[UR16][R72.64] ;  /* 0x0000001048257981 */ /* 0x000164000c1e1920 */
.L_x_56:
[----:B------:R-:W-:Y:S05]  /*5c70*/  BSYNC B1 ;  /* 0x0000000000017941 */ /* 0x000fea0003800000 */
.L_x_55:
[----:B------:R-:W-:Y:S01]  /*5c80*/  IMAD.X R83, R75, 0x1, R31, P3 ;  /* 0x000000014b537824 */ /* 0x000fe200018e061f */
[----:B------:R-:W-:Y:S01]  /*5c90*/  IADD3 R80, P6, R70, R34, RZ ;  /* 0x0000002246507210 */ /* 0x000fe20007fde0ff */
[----:B0----5:R-:W-:Y:S01]  /*5ca0*/  FMUL R73, R37, UR22 ;  /* 0x0000001625497c20 */ /* 0x021fe20008400000 */
[----:B------:R-:W-:Y:S01]  /*5cb0*/  LEA R70, P3, R82, UR10, 0x2 ;  /* 0x0000000a52467c11 */ /* 0x000fe2000f8610ff */
[----:B------:R-:W-:Y:S01]  /*5cc0*/  BSSY B1, `(.L_x_57) ;  /* 0x000000b000017945 */ /* 0x000fe20003800000 */
[----:B------:R-:W-:Y:S01]  /*5cd0*/  IADD3.X R81, R35, R227, R71, P6, !PT ;  /* 0x000000e323517210 */ /* 0x000fe200037fe447 */
[----:B------:R-:W-:Y:S01]  /*5ce0*/  FFMA R85, R212, UR21, R73 ;  /* 0x00000015d4557c23 */ /* 0x000fe20008000049 */
[----:B------:R-:W-:Y:S01]  /*5cf0*/  LEA.HI.X R71, R82, UR11, R83, 0x2, P3 ;  /* 0x0000000b52477c11 */ /* 0x000fe200098f1453 */
[----:B------:R-:W-:Y:S01]  /*5d00*/  IMAD.WIDE.U32 R78, R4, UR23, R78 ;  /* 0x00000017044e7c25 */ /* 0x000fe2000f8e004e */
[----:B------:R-:W-:Y:S02]  /*5d10*/  ISETP.GT.AND P3, PT, R0, 0x21, P1 ;  /* 0x000000210000780c */ /* 0x000fe40000f64270 */
[----:B------:R0:W-:Y:S01]  /*5d20*/  @P5 STG.E desc[UR16][R68.64], R85 ;  /* 0x0000005544005986 */ /* 0x0001e2000c101910 */
[----:B------:R-:W-:Y:S01]  /*5d30*/  IADD3 R72, P5, R27, R64, RZ ;  /* 0x000000401b487210 */ /* 0x000fe20007fbe0ff */
[----:B------:R-:W-:-:S09]  /*5d40*/  IMAD.WIDE.U32 R82, R26, R34, R80 ;  /* 0x000000221a527225 */ /* 0x000fd200078e0050 */
[----:B------:R-:W-:Y:S05]  /*5d50*/  @!P3 BRA `(.L_x_58) ;  /* 0x000000000004b947 */ /* 0x000fea0003800000 */
[----:B------:R0:W5:Y:S02]  /*5d60*/  LDG.E.LTC128B R37, desc[UR16][R70.64] ;  /* 0x0000001046257981 */ /* 0x000164000c1e1920 */
.L_x_58:
[----:B------:R-:W-:Y:S05]  /*5d70*/  BSYNC B1 ;  /* 0x0000000000017941 */ /* 0x000fea0003800000 */
.L_x_57:
[----:B------:R-:W-:Y:S01]  /*5d80*/  IADD3 R84, P6, R24, R82, RZ ;  /* 0x0000005218547210 */ /* 0x000fe20007fde0ff */
[----:B-----5:R-:W-:Y:S01]  /*5d90*/  FMUL R82, R37, UR22 ;  /* 0x0000001625527c20 */ /* 0x020fe20008400000 */
[----:B------:R-:W-:Y:S01]  /*5da0*/  IADD3.X R73, R36, R65, RZ, P5, !PT ;  /* 0x0000004124497210 */ /* 0x000fe20002ffe4ff */
[----:B0-----:R-:W-:Y:S01]  /*5db0*/  VIADD R71, R79, UR6 ;  /* 0x000000064f477c36 */ /* 0x001fe20008000000 */
[----:B------:R-:W-:Y:S01]  /*5dc0*/  IADD3.X R85, R25, R3, R83, P6, !PT ;  /* 0x0000000319557210 */ /* 0x000fe200037fe453 */
[----:B------:R-:W-:Y:S01]  /*5dd0*/  FFMA R211, R211, UR21, R82 ;  /* 0x00000015d3d37c23 */ /* 0x000fe20008000052 */
[----:B------:R-:W-:Y:S01]  /*5de0*/  LEA R70, P5, R78, UR10, 0x2 ;  /* 0x0000000a4e467c11 */ /* 0x000fe2000f8a10ff */
[----:B------:R-:W-:Y:S01]  /*5df0*/  IMAD.WIDE.U32 R82, R34, 0x7, R76 ;  /* 0x0000000722527825 */ /* 0x000fe200078e004c */
[----:B------:R-:W-:Y:S02]  /*5e00*/  BSSY B1, `(.L_x_59) ;  /* 0x000000d000017945 */ /* 0x000fe40003800000 */
[----:B------:R0:W-:Y:S01]  /*5e10*/  @P3 STG.E desc[UR16][R72.64], R211 ;  /* 0x000000d348003986 */ /* 0x0001e2000c101910 */
[----:B------:R-:W-:Y:S01]  /*5e20*/  ISETP.GT.AND P3, PT, R0, 0x20, P2 ;  /* 0x000000200000780c */ /* 0x000fe20001764270 */
[----:B------:R-:W-:Y:S01]  /*5e30*/  IMAD.WIDE.U32 R84, R4, UR23, R84 ;  /* 0x0000001704547c25 */ /* 0x000fe2000f8e0054 */
[----:B------:R-:W-:-:S02]  /*5e40*/  LEA.HI.X R71, R78, UR11, R71, 0x2, P5 ;  /* 0x0000000b4e477c11 */ /* 0x000fc4000a8f1447 */
[----:B------:R-:W-:Y:S01]  /*5e50*/  IADD3 R76, P5, R82, R34, RZ ;  /* 0x00000022524c7210 */ /* 0x000fe20007fbe0ff */
[----:B------:R-:W-:Y:S01]  /*5e60*/  IMAD.WIDE.U32 R78, R34, 0x7, R74 ;  /* 0x00000007224e7825 */ /* 0x000fe200078e004a */
[----:B------:R-:W-:-:S03]  /*5e70*/  LEA R74, P6, R84, UR10, 0x2 ;  /* 0x0000000a544a7c11 */ /* 0x000fc6000f8c10ff */
[----:B------:R-:W-:Y:S02]  /*5e80*/  VIADD R75, R85, UR6 ;  /* 0x00000006554b7c36 */ /* 0x000fe40008000000 */
[----:B------:R-:W-:-:S03]  /*5e90*/  IMAD.IADD R88, R227, 0x1, R79 ;  /* 0x00000001e3587824 */ /* 0x000fc600078e024f */
[----:B------:R-:W-:Y:S01]  /*5ea0*/  LEA.HI.X R75, R84, UR11, R75, 0x2, P6 ;  /* 0x0000000b544b7c11 */ /* 0x000fe2000b0f144b */
[----:B0-----:R-:W-:Y:S06]  /*5eb0*/  @!P3 BRA `(.L_x_60) ;  /* 0x000000000004b947 */ /* 0x001fec0003800000 */
[----:B------:R0:W5:Y:S02]  /*5ec0*/  LDG.E.LTC128B R37, desc[UR16][R70.64+0x20] ;  /* 0x0000201046257981 */ /* 0x000164000c1e1920 */
.L_x_60:
[----:B------:R-:W-:Y:S05]  /*5ed0*/  BSYNC B1 ;  /* 0x0000000000017941 */ /* 0x000fea0003800000 */
.L_x_59:
[----:B-----5:R-:W-:Y:S01]  /*5ee0*/  FMUL R79, R37, UR22 ;  /* 0x00000016254f7c20 */ /* 0x020fe20008400000 */
[----:B------:R-:W-:Y:S01]  /*5ef0*/  IADD3 R85, P6, R32, R78, RZ ;  /* 0x0000004e20557210 */ /* 0x000fe20007fde0ff */
[----:B------:R-:W-:Y:S01]  /*5f00*/  BSSY B1, `(.L_x_61) ;  /* 0x000000f000017945 */ /* 0x000fe20003800000 */
[----:B------:R-:W-:Y:S01]  /*5f10*/  IADD3.X R77, R35, R227, R83, P5, !PT ;  /* 0x000000e3234d7210 */ /* 0x000fe20002ffe453 */
[----:B------:R-:W-:Y:S01]  /*5f20*/  FFMA R87, R210, UR21, R79 ;  /* 0x00000015d2577c23 */ /* 0x000fe2000800004f */
[----:B------:R-:W-:Y:S01]  /*5f30*/  IADD3.X R86, R88, R31, RZ, P6, !PT ;  /* 0x0000001f58567210 */ /* 0x000fe200037fe4ff */
[----:B------:R-:W-:Y:S01]  /*5f40*/  IMAD.WIDE.U32 R80, R34, 0x7, R80 ;  /* 0x0000000722507825 */ /* 0x000fe200078e0050 */
[----:B------:R-:W-:Y:S02]  /*5f50*/  LEA R84, P5, R85, UR10, 0x2 ;  /* 0x0000000a55547c11 */ /* 0x000fe4000f8a10ff */
[----:B------:R0:W-:Y:S01]  /*5f60*/  @P3 STG.E desc[UR16][R68.64+0x20], R87 ;  /* 0x0000205744003986 */ /* 0x0001e2000c101910 */
[----:B------:R-:W-:Y:S01]  /*5f70*/  ISETP.GT.AND P3, PT, R0, 0x21, P2 ;  /* 0x000000210000780c */ /* 0x000fe20001764270 */
[-C--:B------:R-:W-:Y:S01]  /*5f80*/  IMAD.WIDE.U32 R82, R26, R34.reuse, R76 ;  /* 0x000000221a527225 */ /* 0x080fe200078e004c */
[----:B------:R-:W-:-:S02]  /*5f90*/  IADD3 R78, P6, R78, R34, RZ ;  /* 0x000000224e4e7210 */ /* 0x000fc40007fde0ff */
[----:B------:R-:W-:Y:S02]  /*5fa0*/  LEA.HI.X R85, R85, UR11, R86, 0x2, P5 ;  /* 0x0000000b55557c11 */ /* 0x000fe4000a8f1456 */
[----:B------:R-:W-:Y:S01]  /*5fb0*/  IADD3 R90, P5, R24, R82, RZ ;  /* 0x00000052185a7210 */ /* 0x000fe20007fbe0ff */
[----:B------:R-:W-:-:S06]  /*5fc0*/  IMAD.X R79, R88, 0x1, R35, P6 ;  /* 0x00000001584f7824 */ /* 0x000fcc00030e0623 */
[----:B0-----:R-:W-:Y:S06]  /*5fd0*/  @!P3 BRA `(.L_x_62) ;  /* 0x000000000004b947 */ /* 0x001fec0003800000 */
[----:B------:R0:W5:Y:S02]  /*5fe0*/  LDG.E.LTC128B R37, desc[UR16][R74.64+0x20] ;  /* 0x000020104a257981 */ /* 0x000164000c1e1920 */
.L_x_62:
[----:B------:R-:W-:Y:S05]  /*5ff0*/  BSYNC B1 ;  /* 0x0000000000017941 */ /* 0x000fea0003800000 */
.L_x_61:
[----:B-----5:R-:W-:Y:S01]  /*6000*/  FMUL R82, R37, UR22 ;  /* 0x0000001625527c20 */ /* 0x020fe20008400000 */
[----:B------:R-:W-:Y:S01]  /*6010*/  IADD3 R87, P6, R78, R32, RZ ;  /* 0x000000204e577210 */ /* 0x000fe20007fde0ff */
[----:B------:R-:W-:Y:S01]  /*6020*/  BSSY B1, `(.L_x_63) ;  /* 0x000000e000017945 */ /* 0x000fe20003800000 */
[----:B------:R-:W-:Y:S01]  /*6030*/  IADD3.X R91, R25, R3, R83, P5, !PT ;  /* 0x00000003195b7210 */ /* 0x000fe20002ffe453 */
[----:B------:R-:W-:Y:S01]  /*6040*/  FFMA R209, R209, UR21, R82 ;  /* 0x00000015d1d17c23 */ /* 0x000fe20008000052 */
[----:B------:R-:W-:Y:S01]  /*6050*/  LEA R86, P5, R87, UR10, 0x2 ;  /* 0x0000000a57567c11 */ /* 0x000fe2000f8a10ff */
[----:B------:R-:W-:Y:S01]  /*6060*/  IMAD.X R82, R79, 0x1, R31, P6 ;  /* 0x000000014f527824 */ /* 0x000fe200030e061f */
[----:B------:R-:W-:Y:S02]  /*6070*/  IADD3 R80, P6, R80, R34, RZ ;  /* 0x0000002250507210 */ /* 0x000fe40007fde0ff */
[----:B------:R0:W-:Y:S02]  /*6080*/  @P3 STG.E desc[UR16][R72.64+0x20], R209 ;  /* 0x000020d148003986 */ /* 0x0001e4000c101910 */
[----:B------:R-:W-:-:S02]  /*6090*/  LEA.HI.X R87, R87, UR11, R82, 0x2, P5 ;  /* 0x0000000b57577c11 */ /* 0x000fc4000a8f1452 */
[----:B------:R-:W-:Y:S02]  /*60a0*/  ISETP.GT.AND P5, PT, R0, 0x28, P1 ;  /* 0x000000280000780c */ /* 0x000fe40000fa4270 */
[----:B------:R-:W-:Y:S02]  /*60b0*/  IADD3.X R81, R35, R227, R81, P6, !PT ;  /* 0x000000e323517210 */ /* 0x000fe400037fe451 */
[----:B------:R-:W-:Y:S01]  /*60c0*/  IADD3 R82, P3, R27, R68, RZ ;  /* 0x000000441b527210 */ /* 0x000fe20007f7e0ff */
[----:B------:R-:W-:-:S08]  /*60d0*/  IMAD.WIDE.U32 R88, R26, R34, R80 ;  /* 0x000000221a587225 */ /* 0x000fd000078e0050 */
[----:B0-----:R-:W-:Y:S05]  /*60e0*/  @!P5 BRA `(.L_x_64) ;  /* 0x000000000004d947 */ /* 0x001fea0003800000 */
[----:B------:R0:W5:Y:S02]  /*60f0*/  LDG.E.LTC128B R37, desc[UR16][R84.64] ;  /* 0x0000001054257981 */ /* 0x000164000c1e1920 */
.L_x_64:
[----:B------:R-:W-:Y:S05]  /*6100*/  BSYNC B1 ;  /* 0x0000000000017941 */ /* 0x000fea0003800000 */
.L_x_63:
[----:B0----5:R-:W-:Y:S01]  /*6110*/  FMUL R85, R37, UR22 ;  /* 0x0000001625557c20 */ /* 0x021fe20008400000 */
[----:B------:R-:W-:Y:S01]  /*6120*/  IMAD.X R83, R36, 0x1, R69, P3 ;  /* 0x0000000124537824 */ /* 0x000fe200018e0645 */
[----:B------:R-:W-:Y:S01]  /*6130*/  ISETP.GT.AND P3, PT, R0, 0x29, P1 ;  /* 0x000000290000780c */ /* 0x000fe20000f64270 */
[----:B------:R-:W-:Y:S01]  /*6140*/  BSSY B1, `(.L_x_65) ;  /* 0x0000007000017945 */ /* 0x000fe20003800000 */
[----:B------:R-:W-:Y:S01]  /*6150*/  FFMA R85, R208, UR21, R85 ;  /* 0x00000015d0557c23 */ /* 0x000fe20008000055 */
[----:B------:R-:W-:-:S04]  /*6160*/  IADD3 R92, P6, R24, R88, RZ ;  /* 0x00000058185c7210 */ /* 0x000fc80007fde0ff */
[----:B------:R0:W-:Y:S01]  /*6170*/  @P5 STG.E desc[UR16][R82.64], R85 ;  /* 0x0000005552005986 */ /* 0x0001e2000c101910 */
[----:B------:R-:W-:-:S05]  /*6180*/  IADD3.X R93, R25, R3, R89, P6, !PT ;  /* 0x00000003195d7210 */ /* 0x000fca00037fe459 */
[----:B------:R-:W-:Y:S05]  /*6190*/  @!P3 BRA `(.L_x_66) ;  /* 0x000000000004b947 */ /* 0x000fea0003800000 */
[----:B------:R0:W5:Y:S02]  /*61a0*/  LDG.E.LTC128B R37, desc[UR16][R86.64] ;  /* 0x0000001056257981 */ /* 0x000164000c1e1920 */
.L_x_66:
[----:B------:R-:W-:Y:S05]  /*61b0*/  BSYNC B1 ;  /* 0x0000000000017941 */ /* 0x000fea0003800000 */
.L_x_65:
[----:B------:R-:W-:Y:S01]  /*61c0*/  IADD3 R84, P5, R27, R72, RZ ;  /* 0x000000481b547210 */ /* 0x000fe20007fbe0ff */
[----:B------:R-:W-:-:S04]  /*61d0*/  IMAD.WIDE.U32 R90, R4, UR23, R90 ;  /* 0x00000017045a7c25 */ /* 0x000fc8000f8e005a */
[----:B-----5:R-:W-:Y:S01]  /*61e0*/  FMUL R94, R37, UR22 ;  /* 0x00000016255e7c20 */ /* 0x020fe20008400000 */
[----:B------:R-:W-:Y:S01]  /*61f0*/  BSSY B1, `(.L_x_67) ;  /* 0x0000016000017945 */ /* 0x000fe20003800000 */
[----:B0-----:R-:W-:Y:S01]  /*6200*/  IADD3.X R85, R36, R73, RZ, P5, !PT ;  /* 0x0000004924557210 */ /* 0x001fe20002ffe4ff */
[----:B------:R-:W-:Y:S01]  /*6210*/  VIADD R89, R91, UR6 ;  /* 0x000000065b597c36 */ /* 0x000fe20008000000 */
[----:B------:R-:W-:Y:S01]  /*6220*/  LEA R88, P5, R90, UR10, 0x2 ;  /* 0x0000000a5a587c11 */ /* 0x000fe2000f8a10ff */
[----:B------:R-:W-:-:S04]  /*6230*/  IMAD.WIDE.U32 R92, R4, UR23, R92 ;  /* 0x00000017045c7c25 */ /* 0x000fc8000f8e005c */
[----:B------:R-:W-:Y:S01]  /*6240*/  FFMA R207, R207, UR21, R94 ;  /* 0x00000015cfcf7c23 */ /* 0x000fe2000800005e */
[----:B------:R-:W-:Y:S01]  /*6250*/  LEA.HI.X R89, R90, UR11, R89, 0x2, P5 ;  /* 0x0000000b5a597c11 */ /* 0x000fe2000a8f1459 */
[----:B------:R-:W-:Y:S01]  /*6260*/  VIADD R87, R93, UR6 ;  /* 0x000000065d577c36 */ /* 0x000fe20008000000 */
[----:B------:R-:W-:Y:S01]  /*6270*/  ISETP.GT.AND P5, PT, R0, 0x28, P2 ;  /* 0x000000280000780c */ /* 0x000fe200017a4270 */
[----:B------:R-:W-:Y:S01]  /*6280*/  IMAD.WIDE.U32 R78, R34, 0x7, R78 ;  /* 0x00000007224e7825 */ /* 0x000fe200078e004e */
[C---:B------:R-:W-:Y:S01]  /*6290*/  LEA R86, P6, R92.reuse, UR10, 0x2 ;  /* 0x0000000a5c567c11 */ /* 0x040fe2000f8c10ff */
[----:B------:R0:W-:Y:S02]  /*62a0*/  @P3 STG.E desc[UR16][R84.64], R207 ;  /* 0x000000cf54003986 */ /* 0x0001e4000c101910 */
[----:B------:R-:W-:Y:S01]  /*62b0*/  IMAD.IADD R93, R227, 0x1, R79 ;  /* 0x00000001e35d7824 */ /* 0x000fe200078e024f */
[----:B------:R-:W-:Y:S01]  /*62c0*/  LEA.HI.X R87, R92, UR11, R87, 0x2, P6 ;  /* 0x0000000b5c577c11 */ /* 0x000fe2000b0f1457 */
[----:B------:R-:W-:Y:S01]  /*62d0*/  IMAD.WIDE.U32 R76, R34, 0x7, R76 ;  /* 0x00000007224c7825 */ /* 0x000fe200078e004c */
[----:B------:R-:W-:-:S04]  /*62e0*/  IADD3 R91, P6, R32, R78, RZ ;  /* 0x0000004e205b7210 */ /* 0x000fc80007fde0ff */
[----:B------:R-:W-:Y:S02]  /*62f0*/  IADD3.X R92, R93, R31, RZ, P6, !PT ;  /* 0x0000001f5d5c7210 */ /* 0x000fe400037fe4ff */
[----:B------:R-:W-:Y:S02]  /*6300*/  IADD3 R76, P6, R76, R34, RZ ;  /* 0x000000224c4c7210 */ /* 0x000fe40007fde0ff */
[----:B------:R-:W-:Y:S02]  /*6310*/  LEA R90, P3, R91, UR10, 0x2 ;  /* 0x0000000a5b5a7c11 */ /* 0x000fe4000f8610ff */
[----:B------:R-:W-:Y:S01]  /*6320*/  IADD3.X R77, R35, R227, R77, P6, !PT ;  /* 0x000000e3234d7210 */ /* 0x000fe200037fe44d */
[----:B0-----:R-:W-:Y:S10]  /*6330*/  @!P5 BRA `(.L_x_68) ;  /* 0x000000000004d947 */ /* 0x001ff40003800000 */
[----:B------:R0:W5:Y:S02]  /*6340*/  LDG.E.LTC128B R37, desc[UR16][R88.64+0x20] ;  /* 0x0000201058257981 */ /* 0x000164000c1e1920 */
.L_x_68:
[----:B------:R-:W-:Y:S05]  /*6350*/  BSYNC B1 ;  /* 0x0000000000017941 */ /* 0x000fea0003800000 */
.L_x_67:
[----:B-----5:R-:W-:Y:S01]  /*6360*/  FMUL R79, R37, UR22 ;  /* 0x00000016254f7c20 */ /* 0x020fe20008400000 */
[----:B------:R-:W-:Y:S01]  /*6370*/  LEA.HI.X R91, R91, UR11, R92, 0x2, P3 ;  /* 0x0000000b5b5b7c11 */ /* 0x000fe200098f145c */
[-C--:B------:R-:W-:Y:S01]  /*6380*/  IMAD.WIDE.U32 R96, R26, R34.reuse, R76 ;  /* 0x000000221a607225 */ /* 0x080fe200078e004c */
[----:B------:R-:W-:-:S03]  /*6390*/  IADD3 R78, P3, R78, R34, RZ ;  /* 0x000000224e4e7210 */ /* 0x000fc60007f7e0ff */
[----:B------:R-:W-:Y:S01]  /*63a0*/  FFMA R99, R206, UR21, R79 ;  /* 0x00000015ce637c23 */ /* 0x000fe2000800004f */
[----:B------:R-:W-:Y:S01]  /*63b0*/  BSSY B1, `(.L_x_69) ;  /* 0x000000b000017945 */ /* 0x000fe20003800000 */
[----:B------:R-:W-:Y:S01]  /*63c0*/  IMAD.WIDE.U32 R80, R34, 0x7, R80 ;  /* 0x0000000722507825 */ /* 0x000fe200078e0050 */
[----:B------:R-:W-:Y:S02]  /*63d0*/  IADD3 R94, P6, R24, R96, RZ ;  /* 0x00000060185e7210 */ /* 0x000fe40007fde0ff */
[----:B------:R0:W-:Y:S01]  /*63e0*/  @P5 STG.E desc[UR16][R82.64+0x20], R99 ;  /* 0x0000206352005986 */ /* 0x0001e2000c101910 */
[----:B------:R-:W-:Y:S01]  /*63f0*/  ISETP.GT.AND P5, PT, R0, 0x29, P2 ;  /* 0x000000290000780c */ /* 0x000fe200017a4270 */
[----:B------:R-:W-:Y:S01]  /*6400*/  IMAD.X R79, R93, 0x1, R35, P3 ;  /* 0x000000015d4f7824 */ /* 0x000fe200018e0623 */
[----:B------:R-:W-:-:S05]  /*6410*/  IADD3 R93, P3, R78, R32, RZ ;  /* 0x000000204e5d7210 */ /* 0x000fca0007f7e0ff */
[----:B------:R-:W-:Y:S01]  /*6420*/  IMAD.X R98, R79, 0x1, R31, P3 ;  /* 0x000000014f627824 */ /* 0x000fe200018e061f */
[----:B------:R-:W-:-:S05]  /*6430*/  LEA R92, P3, R93, UR10, 0x2 ;  /* 0x0000000a5d5c7c11 */ /* 0x000fca000f8610ff */
[----:B0-----:R-:W-:Y:S08]  /*6440*/  @!P5 BRA `(.L_x_70) ;  /* 0x000000000004d947 */ /* 0x001ff00003800000 */
[----:B------:R0:W5:Y:S02]  /*6450*/  LDG.E.LTC128B R37, desc[UR16][R86.64+0x20] ;  /* 0x0000201056257981 */ /* 0x000164000c1e1920 */
.L_x_70:
[----:B------:R-:W-:Y:S05]  /*6460*/  BSYNC B1 ;  /* 0x0000000000017941 */ /* 0x000fea0003800000 */
.L_x_69:
[----:B-----5:R-:W-:Y:S01]  /*6470*/  FMUL R96, R37, UR22 ;  /* 0x0000001625607c20 */ /* 0x020fe20008400000 */
[----:B------:R-:W-:Y:S01]  /*6480*/  LEA.HI.X R93, R93, UR11, R98, 0x2, P3 ;  /* 0x0000000b5d5d7c11 */ /* 0x000fe200098f1462 */
[----:B------:R-:W-:Y:S01]  /*6490*/  BSSY B1, `(.L_x_71) ;  /* 0x0000009000017945 */ /* 0x000fe20003800000 */
[----:B------:R-:W-:Y:S01]  /*64a0*/  ISETP.GT.AND P3, PT, R0, 0x30, P1 ;  /* 0x000000300000780c */ /* 0x000fe20000f64270 */
[----:B------:R-:W-:Y:S01]  /*64b0*/  FFMA R205, R205, UR21, R96 ;  /* 0x00000015cdcd7c23 */ /* 0x000fe20008000060 */
[----:B------:R-:W-:Y:S02]  /*64c0*/  IADD3.X R95, R25, R3, R97, P6, !PT ;  /* 0x00000003195f7210 */ /* 0x000fe400037fe461 */
[----:B------:R-:W-:Y:S02]  /*64d0*/  IADD3 R80, P6, R80, R34, RZ ;  /* 0x0000002250507210 */ /* 0x000fe40007fde0ff */
[----:B------:R0:W-:Y:S02]  /*64e0*/  @P5 STG.E desc[UR16][R84.64+0x20], R205 ;  /* 0x000020cd54005986 */ /* 0x0001e4000c101910 */
[----:B------:R-:W-:-:S05]  /*64f0*/  IADD3.X R81, R35, R227, R81, P6, !PT ;  /* 0x000000e323517210 */ /* 0x000fca00037fe451 */
[----:B------:R-:W-:Y:S05]  /*6500*/  @!P3 BRA `(.L_x_72) ;  /* 0x000000000004b947 */ /* 0x000fea0003800000 */
[----:B------:R0:W5:Y:S02]  /*6510*/  LDG.E.LTC128B R37, desc[UR16][R90.64] ;  /* 0x000000105a257981 */ /* 0x000164000c1e1920 */
.L_x_72:
[----:B------:R-:W-:Y:S05]  /*6520*/  BSYNC B1 ;  /* 0x0000000000017941 */ /* 0x000fea0003800000 */
.L_x_71:
[----:B0----5:R-:W-:Y:S01]  /*6530*/  FMUL R91, R37, UR22 ;  /* 0x00000016255b7c20 */ /* 0x021fe20008400000 */
[----:B------:R-:W-:Y:S01]  /*6540*/  IADD3 R90, P5, R27, R82, RZ ;  /* 0x000000521b5a7210 */ /* 0x000fe20007fbe0ff */
[----:B------:R-:W-:Y:S01]  /*6550*/  IMAD.WIDE.U32 R100, R4, UR23, R94 ;  /* 0x0000001704647c25 */ /* 0x000fe2000f8e005e */
[----:B------:R-:W-:Y:S03]  /*6560*/  BSSY B1, `(.L_x_73) ;  /* 0x000000c000017945 */ /* 0x000fe60003800000 */
[----:B------:R-:W-:Y:S01]  /*6570*/  FFMA R103, R204, UR21, R91 ;  /* 0x00000015cc677c23 */ /* 0x000fe2000800005b */
[----:B------:R-:W-:Y:S01]  /*6580*/  IMAD.X R91, R36, 0x1, R83, P5 ;  /* 0x00000001245b7824 */ /* 0x000fe200028e0653 */
[----:B------:R-:W-:Y:S01]  /*6590*/  IADD3 R95, R101, UR6, RZ ;  /* 0x00000006655f7c10 */ /* 0x000fe2000fffe0ff */
[----:B------:R-:W-:Y:S01]  /*65a0*/  IMAD.WIDE.U32 R98, R26, R34, R80 ;  /* 0x000000221a627225 */ /* 0x000fe200078e0050 */
[----:B------:R-:W-:-:S02]  /*65b0*/  LEA R94, P6, R100, UR10, 0x2 ;  /* 0x0000000a645e7c11 */ /* 0x000fc4000f8c10ff */
[----:B------:R0:W-:Y:S01]  /*65c0*/  @P3 STG.E desc[UR16][R90.64], R103 ;  /* 0x000000675a003986 */ /* 0x0001e2000c101910 */
[----:B------:R-:W-:Y:S02]  /*65d0*/  ISETP.GT.AND P3, PT, R0, 0x31, P1 ;  /* 0x000000310000780c */ /* 0x000fe40000f64270 */
[----:B------:R-:W-:Y:S02]  /*65e0*/  IADD3 R96, P5, R24, R98, RZ ;  /* 0x0000006218607210 */ /* 0x000fe40007fbe0ff */
[----:B------:R-:W-:-:S09]  /*65f0*/  LEA.HI.X R95, R100, UR11, R95, 0x2, P6 ;  /* 0x0000000b645f7c11 */ /* 0x000fd2000b0f145f */
[----:B0-----:R-:W-:Y:S05]  /*6600*/  @!P3 BRA `(.L_x_74) ;  /* 0x000000000004b947 */ /* 0x001fea0003800000 */
[----:B------:R0:W5:Y:S02]  /*6610*/  LDG.E.LTC128B R37, desc[UR16][R92.64] ;  /* 0x000000105c257981 */ /* 0x000164000c1e1920 */
.L_x_74:
[----:B------:R-:W-:Y:S05]  /*6620*/  BSYNC B1 ;  /* 0x0000000000017941 */ /* 0x000fea0003800000 */
.L_x_73:
[----:B0-----:R-:W-:Y:S01]  /*6630*/  IADD3 R92, P6, R27, R84, RZ ;  /* 0x000000541b5c7210 */ /* 0x001fe20007fde0ff */
[----:B-----5:R-:W-:Y:S01]  /*6640*/  FMUL R98, R37, UR22 ;  /* 0x0000001625627c20 */ /* 0x020fe20008400000 */
[----:B------:R-:W-:Y:S01]  /*6650*/  IADD3.X R97, R25, R3, R99, P5, !PT ;  /* 0x0000000319617210 */ /* 0x000fe20002ffe463 */
[----:B------:R-:W-:Y:S01]  /*6660*/  BSSY B1, `(.L_x_75) ;  /* 0x0000008000017945 */ /* 0x000fe20003800000 */
[----:B------:R-:W-:Y:S01]  /*6670*/  ISETP.GT.AND P5, PT, R0, 0x30, P2 ;  /* 0x000000300000780c */ /* 0x000fe200017a4270 */
[----:B------:R-:W-:Y:S02]  /*6680*/  IMAD.X R93, R36, 0x1, R85, P6 ;  /* 0x00000001245d7824 */ /* 0x000fe400030e0655 */
[----:B------:R-:W-:Y:S01]  /*6690*/  FFMA R203, R203, UR21, R98 ;  /* 0x00000015cbcb7c23 */ /* 0x000fe20008000062 */
[----:B------:R-:W-:-:S04]  /*66a0*/  IMAD.WIDE.U32 R98, R4, UR23, R96 ;  /* 0x0000001704627c25 */ /* 0x000fc8000f8e0060 */
[----:B------:R0:W-:Y:S05]  /*66b0*/  @P3 STG.E desc[UR16][R92.64], R203 ;  /* 0x000000cb5c003986 */ /* 0x0001ea000c101910 */
[----:B------:R-:W-:Y:S05]  /*66c0*/  @!P5 BRA `(.L_x_76) ;  /* 0x000000000004d947 */ /* 0x000fea0003800000 */
[----:B------:R0:W5:Y:S02]  /*66d0*/  LDG.E.LTC128B R37, desc[UR16][R94.64+0x20] ;  /* 0x000020105e257981 */ /* 0x000164000c1e1920 */
.L_x_76:
[----:B------:R-:W-:Y:S05]  /*66e0*/  BSYNC B1 ;  /* 0x0000000000017941 */ /* 0x000fea0003800000 */
.L_x_75:
[----:B-----5:R-:W-:Y:S01]  /*66f0*/  FMUL R97, R37, UR22 ;  /* 0x0000001625617c20 */ /* 0x020fe20008400000 */
[----:B------:R-:W-:Y:S01]  /*6700*/  ISETP.GT.AND P3, PT, R0, 0x31, P2 ;  /* 0x000000310000780c */ /* 0x000fe20001764270 */
[----:B------:R-:W-:Y:S01]  /*6710*/  VIADD R99, R99, UR6 ;  /* 0x0000000663637c36 */ /* 0x000fe20008000000 */
[----:B------:R-:W-:Y:S01]  /*6720*/  LEA R96, P6, R98, UR10, 0x2 ;  /* 0x0000000a62607c11 */ /* 0x000fe2000f8c10ff */
[----:B------:R-:W-:Y:S01]  /*6730*/  FFMA R101, R202, UR21, R97 ;  /* 0x00000015ca657c23 */ /* 0x000fe20008000061 */
[----:B------:R-:W-:Y:S01]  /*6740*/  BSSY B1, `(.L_x_77) ;  /* 0x0000006000017945 */ /* 0x000fe20003800000 */
[----:B------:R-:W-:Y:S01]  /*6750*/  IMAD.WIDE.U32 R76, R34, 0x7, R76 ;  /* 0x00000007224c7825 */ /* 0x000fe200078e004c */
[----:B------:R-:W-:Y:S02]  /*6760*/  LEA.HI.X R97, R98, UR11, R99, 0x2, P6 ;  /* 0x0000000b62617c11 */ /* 0x000fe4000b0f1463 */
[----:B------:R0:W-:Y:S05]  /*6770*/  @P5 STG.E desc[UR16][R90.64+0x20], R101 ;  /* 0x000020655a005986 */ /* 0x0001ea000c101910 */
[----:B------:R-:W-:Y:S05]  /*6780*/  @!P3 BRA `(.L_x_78) ;  /* 0x000000000004b947 */ /* 0x000fea0003800000 */
[----:B------:R0:W5:Y:S02]  /*6790*/  LDG.E.LTC128B R37, desc[UR16][R96.64+0x20] ;  /* 0x0000201060257981 */ /* 0x000164000c1e1920 */
.L_x_78:
[----:B------:R-:W-:Y:S05]  /*67a0*/  BSYNC B1 ;  /* 0x0000000000017941 */ /* 0x000fea0003800000 */
.L_x_77:
[----:B------:R-:W-:-:S04]  /*67b0*/  IMAD.WIDE.U32 R98, R34, 0x7, R78 ;  /* 0x0000000722627825 */ /* 0x000fc800078e004e */
[----:B-----5:R-:W-:Y:S01]  /*67c0*/  FMUL R100, R37, UR22 ;  /* 0x0000001625647c20 */ /* 0x020fe20008400000 */
[----:B------:R-:W-:Y:S01]  /*67d0*/  IADD3 R76, P5, R76, R34, RZ ;  /* 0x000000224c4c7210 */ /* 0x000fe20007fbe0ff */
[----:B------:R-:W-:Y:S01]  /*67e0*/  BSSY B1, `(.L_x_79) ;  /* 0x0000017000017945 */ /* 0x000fe20003800000 */
[----:B------:R-:W-:Y:S01]  /*67f0*/  IMAD.IADD R99, R227, 0x1, R99 ;  /* 0x00000001e3637824 */ /* 0x000fe200078e0263 */
[----:B------:R-:W-:Y:S01]  /*6800*/  IADD3 R79, P6, R32, R98, RZ ;  /* 0x00000062204f7210 */ /* 0x000fe20007fde0ff */
[----:B------:R-:W-:Y:S01]  /*6810*/  FFMA R201, R201, UR21, R100 ;  /* 0x00000015c9c97c23 */ /* 0x000fe20008000064 */
[----:B------:R-:W-:Y:S01]  /*6820*/  IADD3.X R77, R35, R227, R77, P5, !PT ;  /* 0x000000e3234d7210 */ /* 0x000fe20002ffe44d */
[----:B------:R-:W-:Y:S01]  /*6830*/  IMAD.WIDE.U32 R80, R34, 0x7, R80 ;  /* 0x0000000722507825 */ /* 0x000fe200078e0050 */
[----:B------:R-:W-:Y:S02]  /*6840*/  IADD3.X R104, R99, R31, RZ, P6, !PT ;  /* 0x0000001f63687210 */ /* 0x000fe400037fe4ff */
[----:B------:R-:W-:Y:S01]  /*6850*/  IADD3 R78, P5, R27, R90, RZ ;  /* 0x0000005a1b4e7210 */ /* 0x000fe20007fbe0ff */
[-C--:B------:R-:W-:Y:S01]  /*6860*/  IMAD.WIDE.U32 R102, R26, R34.reuse, R76 ;  /* 0x000000221a667225 */ /* 0x080fe200078e004c */
[----:B------:R-:W-:Y:S01]  /*6870*/  LEA R100, P6, R79, UR10, 0x2 ;  /* 0x0000000a4f647c11 */ /* 0x000fe2000f8c10ff */
[----:B------:R1:W-:Y:S01]  /*6880*/  @P3 STG.E desc[UR16][R92.64+0x20], R201 ;  /* 0x000020c95c003986 */ /* 0x0003e2000c101910 */
[----:B------:R-:W-:-:S02]  /*6890*/  IADD3 R98, P3, R98, R34, RZ ;  /* 0x0000002262627210 */ /* 0x000fc40007f7e0ff */
[----:B0-----:R-:W-:Y:S01]  /*68a0*/  LEA.HI.X R101, R79, UR11, R104, 0x2, P6 ;  /* 0x0000000b4f657c11 */ /* 0x001fe2000b0f1468 */
        /* <DEDUP_REMOVED lines=8> */
[----:B-1----:R-:W-:Y:S08]  /*6930*/  @!P5 BRA `(.L_x_80) ;  /* 0x000000000004d947 */ /* 0x002ff00003800000 */
[----:B------:R0:W5:Y:S02]  /*6940*/  LDG.E.LTC128B R37, desc[UR16][R100.64] ;  /* 0x0000001064257981 */ /* 0x000164000c1e1920 */
.L_x_80:
[----:B------:R-:W-:Y:S05]  /*6950*/  BSYNC B1 ;  /* 0x0000000000017941 */ /* 0x000fea0003800000 */
.L_x_79:
[----:B------:R-:W-:Y:S01]  /*6960*/  ISETP.GT.AND P6, PT, R0, 0x39, P1 ;  /* 0x000000390000780c */ /* 0x000fe20000fc4270 */
[----:B0----5:R-:W-:Y:S01]  /*6970*/  FMUL R101, R37, UR22 ;  /* 0x0000001625657c20 */ /* 0x021fe20008400000 */
[----:B------:R-:W-:Y:S01]  /*6980*/  IMAD.WIDE.U32 R104, R26, R34, R80 ;  /* 0x000000221a687225 */ /* 0x000fe200078e0050 */
[----:B------:R-:W-:Y:S03]  /*6990*/  BSSY B1, `(.L_x_81) ;  /* 0x000000c000017945 */ /* 0x000fe60003800000 */
[----:B------:R-:W-:Y:S01]  /*69a0*/  FFMA R109, R200, UR21, R101 ;  /* 0x00000015c86d7c23 */ /* 0x000fe20008000065 */
[----:B------:R-:W-:Y:S01]  /*69b0*/  IMAD.X R103, R99, 0x1, R31, P3 ;  /* 0x0000000163677824 */ /* 0x000fe200018e061f */
[----:B------:R-:W-:Y:S01]  /*69c0*/  LEA R100, P3, R102, UR10, 0x2 ;  /* 0x0000000a66647c11 */ /* 0x000fe2000f8610ff */
[----:B------:R-:W-:Y:S02]  /*69d0*/  IMAD.WIDE.U32 R106, R4, UR23, R106 ;  /* 0x00000017046a7c25 */ /* 0x000fe4000f8e006a */
[----:B------:R0:W-:Y:S01]  /*69e0*/  @P5 STG.E desc[UR16][R78.64], R109 ;  /* 0x0000006d4e005986 */ /* 0x0001e2000c101910 */
[----:B------:R-:W-:-:S02]  /*69f0*/  IADD3 R104, P5, R24, R104, RZ ;  /* 0x0000006818687210 */ /* 0x000fc40007fbe0ff */
[----:B------:R-:W-:Y:S02]  /*6a00*/  LEA.HI.X R101, R102, UR11, R103, 0x2, P3 ;  /* 0x0000000b66657c11 */ /* 0x000fe400098f1467 */
[----:B------:R-:W-:Y:S02]  /*6a10*/  IADD3 R102, P3, R27, R92, RZ ;  /* 0x0000005c1b667210 */ /* 0x000fe40007f7e0ff */
[----:B------:R-:W-:Y:S01]  /*6a20*/  IADD3.X R105, R25, R3, R105, P5, !PT ;  /* 0x0000000319697210 */ /* 0x000fe20002ffe469 */
[----:B------:R-:W-:Y:S10]  /*6a30*/  @!P6 BRA `(.L_x_82) ;  /* 0x000000000004e947 */ /* 0x000ff40003800000 */
[----:B------:R1:W5:Y:S02]  /*6a40*/  LDG.E.LTC128B R37, desc[UR16][R100.64] ;  /* 0x0000001064257981 */ /* 0x000364000c1e1920 */
.L_x_82:
[----:B------:R-:W-:Y:S05]  /*6a50*/  BSYNC B1 ;  /* 0x0000000000017941 */ /* 0x000fea0003800000 */
.L_x_81:
[----:B-----5:R-:W-:Y:S01]  /*6a60*/  FMUL R110, R37, UR22 ;  /* 0x00000016256e7c20 */ /* 0x020fe20008400000 */
[----:B------:R-:W-:Y:S01]  /*6a70*/  IADD3.X R103, R36, R93, RZ, P3, !PT ;  /* 0x0000005d24677210 */ /* 0x000fe20001ffe4ff */
[----:B-1----:R-:W-:Y:S01]  /*6a80*/  VIADD R101, R107, UR6 ;  /* 0x000000066b657c36 */ /* 0x002fe20008000000 */
[----:B------:R-:W-:Y:S01]  /*6a90*/  LEA R100, P3, R106, UR10, 0x2 ;  /* 0x0000000a6a647c11 */ /* 0x000fe2000f8610ff */
[----:B------:R-:W-:Y:S01]  /*6aa0*/  FFMA R199, R199, UR21, R110 ;  /* 0x00000015c7c77c23 */ /* 0x000fe2000800006e */
[----:B0-----:R-:W-:Y:S01]  /*6ab0*/  IMAD.WIDE.U32 R108, R4, UR23, R104 ;  /* 0x00000017046c7c25 */ /* 0x001fe2000f8e0068 */
        /* <DEDUP_REMOVED lines=10> */
.L_x_84:
[----:B------:R-:W-:Y:S05]  /*6b60*/  BSYNC B1 ;  /* 0x0000000000017941 */ /* 0x000fea0003800000 */
.L_x_83:
[----:B-----5:R-:W-:Y:S01]  /*6b70*/  FMUL R99, R37, UR22 ;  /* 0x0000001625637c20 */ /* 0x020fe20008400000 */
[----:B------:R-:W-:Y:S01]  /*6b80*/  IMAD.IADD R112, R227, 0x1, R77 ;  /* 0x00000001e3707824 */ /* 0x000fe200078e024d */
[----:B------:R-:W-:Y:S01]  /*6b90*/  IADD3 R77, P6, R32, R76, RZ ;  /* 0x0000004c204d7210 */ /* 0x000fe20007fde0ff */
[----:B------:R-:W-:Y:S01]  /*6ba0*/  BSSY B1, `(.L_x_85) ;  /* 0x000000e000017945 */ /* 0x000fe20003800000 */
[----:B------:R-:W-:Y:S01]  /*6bb0*/  FFMA R109, R198, UR21, R99 ;  /* 0x00000015c66d7c23 */ /* 0x000fe20008000063 */
[----:B------:R-:W-:Y:S02]  /*6bc0*/  LEA.HI.X R105, R108, UR11, R111, 0x2, P5 ;  /* 0x0000000b6c697c11 */ /* 0x000fe4000a8f146f */
[----:B------:R-:W-:Y:S02]  /*6bd0*/  IADD3 R98, P5, R106, R34, RZ ;  /* 0x000000226a627210 */ /* 0x000fe40007fbe0ff */
[----:B------:R1:W-:Y:S01]  /*6be0*/  @P3 STG.E desc[UR16][R78.64+0x20], R109 ;  /* 0x0000206d4e003986 */ /* 0x0003e2000c101910 */
[----:B------:R-:W-:-:S02]  /*6bf0*/  ISETP.GT.AND P3, PT, R0, 0x39, P2 ;  /* 0x000000390000780c */ /* 0x000fc40001764270 */
[----:B------:R-:W-:Y:S02]  /*6c00*/  IADD3.X R106, R112, R31, RZ, P6, !PT ;  /* 0x0000001f706a7210 */ /* 0x000fe400037fe4ff */
[----:B------:R-:W-:Y:S02]  /*6c10*/  LEA R110, P6, R77, UR10, 0x2 ;  /* 0x0000000a4d6e7c11 */ /* 0x000fe4000f8c10ff */
[----:B------:R-:W-:Y:S02]  /*6c20*/  IADD3.X R99, R35, R227, R107, P5, !PT ;  /* 0x000000e323637210 */ /* 0x000fe40002ffe46b */
[----:B------:R-:W-:Y:S02]  /*6c30*/  LEA.HI.X R111, R77, UR11, R106, 0x2, P6 ;  /* 0x0000000b4d6f7c11 */ /* 0x000fe4000b0f146a */
[-C--:B------:R-:W-:Y:S01]  /*6c40*/  IADD3 R76, P5, R76, R34.reuse, RZ ;  /* 0x000000224c4c7210 */ /* 0x080fe20007fbe0ff */
[----:B------:R-:W-:Y:S02]  /*6c50*/  IMAD.WIDE.U32 R106, R26, R34, R98 ;  /* 0x000000221a6a7225 */ /* 0x000fe400078e0062 */
[----:B-1----:R-:W-:Y:S10]  /*6c60*/  @!P3 BRA `(.L_x_86) ;  /* 0x000000000004b947 */ /* 0x002ff40003800000 */
[----:B------:R1:W5:Y:S02]  /*6c70*/  LDG.E.LTC128B R37, desc[UR16][R104.64+0x20] ;  /* 0x0000201068257981 */ /* 0x000364000c1e1920 */
.L_x_86:
[----:B------:R-:W-:Y:S05]  /*6c80*/  BSYNC B1 ;  /* 0x0000000000017941 */ /* 0x000fea0003800000 */
.L_x_85:
[----:B-----5:R-:W-:Y:S01]  /*6c90*/  FMUL R108, R37, UR22 ;  /* 0x00000016256c7c20 */ /* 0x020fe20008400000 */
[----:B------:R-:W-:Y:S01]  /*6ca0*/  IADD3 R109, P6, R76, R32, RZ ;  /* 0x000000204c6d7210 */ /* 0x000fe20007fde0ff */
[----:B------:R-:W-:Y:S01]  /*6cb0*/  IMAD.X R77, R112, 0x1, R35, P5 ;  /* 0x00000001704d7824 */ /* 0x000fe200028e0623 */
[----:B------:R-:W-:Y:S01]  /*6cc0*/  IADD3 R112, P5, R24, R106, RZ ;  /* 0x0000006a18707210 */ /* 0x000fe20007fbe0ff */
[----:B------:R-:W-:Y:S01]  /*6cd0*/  FFMA R197, R197, UR21, R108 ;  /* 0x00000015c5c57c23 */ /* 0x000fe2000800006c */
[----:B------:R-:W-:Y:S01]  /*6ce0*/  BSSY B1, `(.L_x_87) ;  /* 0x000000c000017945 */ /* 0x000fe20003800000 */
[----:B------:R-:W-:Y:S01]  /*6cf0*/  IMAD.X R106, R77, 0x1, R31, P6 ;  /* 0x000000014d6a7824 */ /* 0x000fe200030e061f */
[----:B------:R-:W-:Y:S01]  /*6d00*/  LEA R108, P6, R109, UR10, 0x2 ;  /* 0x0000000a6d6c7c11 */ /* 0x000fe2000f8c10ff */
[----:B------:R-:W-:Y:S01]  /*6d10*/  IMAD.WIDE.U32 R80, R34, 0x7, R80 ;  /* 0x0000000722507825 */ /* 0x000fe200078e0050 */
[----:B------:R0:W-:Y:S01]  /*6d20*/  @P3 STG.E desc[UR16][R102.64+0x20], R197 ;  /* 0x000020c566003986 */ /* 0x0001e2000c101910 */
[----:B------:R-:W-:-:S02]  /*6d30*/  ISETP.GT.AND P3, PT, R0, 0x40, P1 ;  /* 0x000000400000780c */ /* 0x000fc40000f64270 */
[----:B------:R-:W-:Y:S02]  /*6d40*/  IADD3.X R113, R25, R3, R107, P5, !PT ;  /* 0x0000000319717210 */ /* 0x000fe40002ffe46b */
[----:B------:R-:W-:Y:S02]  /*6d50*/  LEA.HI.X R109, R109, UR11, R106, 0x2, P6 ;  /* 0x0000000b6d6d7c11 */ /* 0x000fe4000b0f146a */
[----:B------:R-:W-:Y:S01]  /*6d60*/  IADD3 R106, P5, R27, R78, RZ ;  /* 0x0000004e1b6a7210 */ /* 0x000fe20007fbe0ff */
[----:B------:R-:W-:-:S06]  /*6d70*/  IMAD.WIDE.U32 R112, R4, UR23, R112 ;  /* 0x0000001704707c25 */ /* 0x000fcc000f8e0070 */
[----:B0-----:R-:W-:Y:S06]  /*6d80*/  @!P3 BRA `(.L_x_88) ;  /* 0x000000000004b947 */ /* 0x001fec0003800000 */
[----:B------:R0:W5:Y:S02]  /*6d90*/  LDG.E.LTC128B R37, desc[UR16][R110.64] ;  /* 0x000000106e257981 */ /* 0x000164000c1e1920 */
.L_x_88:
[----:B------:R-:W-:Y:S05]  /*6da0*/  BSYNC B1 ;  /* 0x0000000000017941 */ /* 0x000fea0003800000 */
.L_x_87:
        /* <DEDUP_REMOVED lines=15> */
.L_x_90:
[----:B------:R-:W-:Y:S05]  /*6ea0*/  BSYNC B1 ;  /* 0x0000000000017941 */ /* 0x000fea0003800000 */
.L_x_89:
        /* <DEDUP_REMOVED lines=10> */
.L_x_92:
[----:B------:R-:W-:Y:S05]  /*6f50*/  BSYNC B1 ;  /* 0x0000000000017941 */ /* 0x000fea0003800000 */
.L_x_91:
        /* <DEDUP_REMOVED lines=15> */
.L_x_94:
[----:B------:R-:W-:Y:S05]  /*7050*/  BSYNC B1 ;  /* 0x0000000000017941 */ /* 0x000fea0003800000 */
.L_x_93:
        /* <DEDUP_REMOVED lines=11> */
[-C--:B------:R-:W-:Y:S01]  /*7110*/  IMAD.WIDE.U32 R114, R26, R34.reuse, R118 ;  /* 0x000000221a727225 */ /* 0x080fe200078e0076 */
[----:B------:R-:W-:Y:S02]  /*7120*/  IADD3 R116, P3, R116, R34, RZ ;  /* 0x0000002274747210 */ /* 0x000fe40007f7e0ff */
[----:B------:R-:W-:-:S03]  /*7130*/  IADD3 R98, P6, R27, R106, RZ ;  /* 0x0000006a1b627210 */ /* 0x000fc60007fde0ff */
[----:B------:R-:W-:Y:S01]  /*7140*/  IMAD.X R117, R120, 0x1, R35, P3 ;  /* 0x0000000178757824 */ /* 0x000fe200018e0623 */
[----:B------:R-:W-:Y:S01]  /*7150*/  IADD3 R122, P3, R116, R32, RZ ;  /* 0x00000020747a7210 */ /* 0x000fe20007f7e0ff */
[----:B------:R-:W-:Y:S01]  /*7160*/  IMAD.X R99, R36, 0x1, R107, P6 ;  /* 0x0000000124637824 */ /* 0x000fe200030e066b */
[----:B------:R-:W-:-:S04]  /*7170*/  IADD3 R120, P6, R24, R114, RZ ;  /* 0x0000007218787210 */ /* 0x000fc80007fde0ff */
[----:B------:R-:W-:Y:S01]  /*7180*/  IADD3.X R121, R25, R3, R115, P6, !PT ;  /* 0x0000000319797210 */ /* 0x000fe200037fe473 */
[----:B0-----:R-:W-:Y:S08]  /*7190*/  @!P5 BRA `(.L_x_96) ;  /* 0x000000000004d947 */ /* 0x001ff00003800000 */
[----:B------:R0:W5:Y:S02]  /*71a0*/  LDG.E.LTC128B R37, desc[UR16][R108.64] ;  /* 0x000000106c257981 */ /* 0x000164000c1e1920 */
.L_x_96:
[----:B------:R-:W-:Y:S05]  /*71b0*/  BSYNC B1 ;  /* 0x0000000000017941 */ /* 0x000fea0003800000 */
.L_x_95:
[----:B0----5:R-:W-:Y:S01]  /*71c0*/  FMUL R109, R37, UR22 ;  /* 0x00000016256d7c20 */ /* 0x021fe20008400000 */
[----:B------:R-:W-:Y:S01]  /*71d0*/  IMAD.X R115, R117, 0x1, R31, P3 ;  /* 0x0000000175737824 */ /* 0x000fe200018e061f */
[----:B------:R-:W-:Y:S01]  /*71e0*/  IADD3 R108, P6, R110, R34, RZ ;  /* 0x000000226e6c7210 */ /* 0x000fe20007fde0ff */
[----:B------:R-:W-:Y:S01]  /*71f0*/  BSSY B1, `(.L_x_97) ;  /* 0x000000c000017945 */ /* 0x000fe20003800000 */
[----:B------:R-:W-:Y:S01]  /*7200*/  LEA R110, P3, R122, UR10, 0x2 ;  /* 0x0000000a7a6e7c11 */ /* 0x000fe2000f8610ff */
[----:B------:R-:W-:Y:S01]  /*7210*/  FFMA R125, R192, UR21, R109 ;  /* 0x00000015c07d7c23 */ /* 0x000fe2000800006d */
[----:B------:R-:W-:Y:S01]  /*7220*/  IADD3.X R109, R35, R227, R111, P6, !PT ;  /* 0x000000e3236d7210 */ /* 0x000fe200037fe46f */
[----:B------:R-:W-:Y:S01]  /*7230*/  IMAD.WIDE.U32 R120, R4, UR23, R120 ;  /* 0x0000001704787c25 */ /* 0x000fe2000f8e0078 */
[----:B------:R-:W-:Y:S02]  /*7240*/  LEA.HI.X R111, R122, UR11, R115, 0x2, P3 ;  /* 0x0000000b7a6f7c11 */ /* 0x000fe400098f1473 */
[----:B------:R-:W-:Y:S01]  /*7250*/  ISETP.GT.AND P3, PT, R0, 0x49, P1 ;  /* 0x000000490000780c */ /* 0x000fe20000f64270 */
[----:B------:R0:W-:Y:S01]  /*7260*/  @P5 STG.E desc[UR16][R98.64], R125 ;  /* 0x0000007d62005986 */ /* 0x0001e2000c101910 */
[----:B------:R-:W-:Y:S01]  /*7270*/  IADD3 R114, P5, R27, R112, RZ ;  /* 0x000000701b727210 */ /* 0x000fe20007fbe0ff */
[----:B------:R-:W-:-:S10]  /*7280*/  IMAD.WIDE.U32 R122, R26, R34, R108 ;  /* 0x000000221a7a7225 */ /* 0x000fd400078e006c */
[----:B0-----:R-:W-:Y:S05]  /*7290*/  @!P3 BRA `(.L_x_98) ;  /* 0x000000000004b947 */ /* 0x001fea0003800000 */
[----:B------:R0:W5:Y:S02]  /*72a0*/  LDG.E.LTC128B R37, desc[UR16][R110.64] ;  /* 0x000000106e257981 */ /* 0x000164000c1e1920 */
.L_x_98:
[----:B------:R-:W-:Y:S05]  /*72b0*/  BSYNC B1 ;  /* 0x0000000000017941 */ /* 0x000fea0003800000 */
.L_x_97:
        /* <DEDUP_REMOVED lines=21> */
.L_x_100:
[----:B------:R-:W-:Y:S05]  /*7410*/  BSYNC B1 ;  /* 0x0000000000017941 */ /* 0x000fea0003800000 */
.L_x_99:
        /* <DEDUP_REMOVED lines=17> */
.L_x_102:
[----:B------:R-:W-:Y:S05]  /*7530*/  BSYNC B1 ;  /* 0x0000000000017941 */ /* 0x000fea0003800000 */
.L_x_101:
        /* <DEDUP_REMOVED lines=16> */
.L_x_104:
[----:B------:R-:W-:Y:S05]  /*7640*/  BSYNC B1 ;  /* 0x0000000000017941 */ /* 0x000fea0003800000 */
.L_x_103:
        /* <DEDUP_REMOVED lines=10> */
.L_x_106:
[----:B------:R-:W-:Y:S05]  /*76f0*/  BSYNC B1 ;  /* 0x0000000000017941 */ /* 0x000fea0003800000 */
.L_x_105:
[----:B0-----:R-:W-:Y:S01]  /*7700*/  IADD3 R128, P5, R27, R114, RZ ;  /* 0x000000721b807210 */ /* 0x001fe20007fbe0ff */
[----:B------:R-:W-:-:S04]  /*7710*/  IMAD.WIDE.U32 R122, R4, UR23, R122 ;  /* 0x00000017047a7c25 */ /* 0x000fc8000f8e007a */
[----:B-----5:R-:W-:Y:S01]  /*7720*/  FMUL R134, R37, UR22 ;  /* 0x0000001625867c20 */ /* 0x020fe20008400000 */
[----:B------:R-:W-:Y:S01]  /*7730*/  BSSY B1, `(.L_x_107) ;  /* 0x0000016000017945 */ /* 0x000fe20003800000 */
[----:B------:R-:W-:Y:S01]  /*7740*/  IADD3.X R129, R36, R115, RZ, P5, !PT ;  /* 0x0000007324817210 */ /* 0x000fe20002ffe4ff */
[----:B------:R-:W-:Y:S01]  /*7750*/  IMAD.WIDE.U32 R132, R4, UR23, R124 ;  /* 0x0000001704847c25 */ /* 0x000fe2000f8e007c */
[----:B------:R-:W-:-:S03]  /*7760*/  LEA R130, P5, R122, UR10, 0x2 ;  /* 0x0000000a7a827c11 */ /* 0x000fc6000f8a10ff */
[----:B------:R-:W-:Y:S01]  /*7770*/  FFMA R187, R187, UR21, R134 ;  /* 0x00000015bbbb7c23 */ /* 0x000fe20008000086 */
[----:B------:R-:W-:Y:S01]  /*7780*/  VIADD R125, R123, UR6 ;  /* 0x000000067b7d7c36 */ /* 0x000fe20008000000 */
[----:B------:R-:W-:Y:S01]  /*7790*/  LEA R124, P6, R132, UR10, 0x2 ;  /* 0x0000000a847c7c11 */ /* 0x000fe2000f8c10ff */
[----:B------:R-:W-:Y:S02]  /*77a0*/  VIADD R123, R133, UR6 ;  /* 0x00000006857b7c36 */ /* 0x000fe40008000000 */
[----:B------:R0:W-:Y:S01]  /*77b0*/  @P3 STG.E desc[UR16][R128.64], R187 ;  /* 0x000000bb80003986 */ /* 0x0001e2000c101910 */
[----:B------:R-:W-:Y:S01]  /*77c0*/  IMAD.WIDE.U32 R120, R34, 0x7, R120 ;  /* 0x0000000722787825 */ /* 0x000fe200078e0078 */
[----:B------:R-:W-:Y:S02]  /*77d0*/  LEA.HI.X R131, R122, UR11, R125, 0x2, P5 ;  /* 0x0000000b7a837c11 */ /* 0x000fe4000a8f147d */
[----:B------:R-:W-:Y:S01]  /*77e0*/  ISETP.GT.AND P5, PT, R0, 0x50, P2 ;  /* 0x000000500000780c */ /* 0x000fe200017a4270 */
        /* <DEDUP_REMOVED lines=10> */
.L_x_108:
[----:B------:R-:W-:Y:S05]  /*7890*/  BSYNC B1 ;  /* 0x0000000000017941 */ /* 0x000fea0003800000 */
.L_x_107:
[----:B-----5:R-:W-:Y:S01]  /*78a0*/  FMUL R121, R37, UR22 ;  /* 0x0000001625797c20 */ /* 0x020fe20008400000 */
[----:B------:R-:W-:Y:S01]  /*78b0*/  LEA.HI.X R123, R123, UR11, R132, 0x2, P3 ;  /* 0x0000000b7b7b7c11 */ /* 0x000fe200098f1484 */
[-C--:B------:R-:W-:Y:S01]  /*78c0*/  IMAD.WIDE.U32 R132, R26, R34.reuse, R118 ;  /* 0x000000221a847225 */ /* 0x080fe200078e0076 */
[----:B------:R-:W-:-:S03]  /*78d0*/  IADD3 R120, P3, R120, R34, RZ ;  /* 0x0000002278787210 */ /* 0x000fc60007f7e0ff */
[----:B------:R-:W-:Y:S01]  /*78e0*/  FFMA R139, R186, UR21, R121 ;  /* 0x00000015ba8b7c23 */ /* 0x000fe20008000079 */
[----:B------:R-:W-:Y:S01]  /*78f0*/  BSSY B1, `(.L_x_109) ;  /* 0x000000c000017945 */ /* 0x000fe20003800000 */
[----:B------:R-:W-:-:S03]  /*7900*/  IMAD.WIDE.U32 R108, R34, 0x7, R108 ;  /* 0x00000007226c7825 */ /* 0x000fc600078e006c */
[----:B------:R0:W-:Y:S01]  /*7910*/  @P5 STG.E desc[UR16][R126.64+0x20], R139 ;  /* 0x0000208b7e005986 */ /* 0x0001e2000c101910 */
[----:B------:R-:W-:Y:S01]  /*7920*/  ISETP.GT.AND P5, PT, R0, 0x51, P2 ;  /* 0x000000510000780c */ /* 0x000fe200017a4270 */
[----:B------:R-:W-:Y:S01]  /*7930*/  IMAD.X R121, R134, 0x1, R35, P3 ;  /* 0x0000000186797824 */ /* 0x000fe200018e0623 */
[----:B------:R-:W-:Y:S02]  /*7940*/  IADD3 R137, P3, R120, R32, RZ ;  /* 0x0000002078897210 */ /* 0x000fe40007f7e0ff */
[----:B------:R-:W-:-:S03]  /*7950*/  IADD3 R134, P6, R24, R132, RZ ;  /* 0x0000008418867210 */ /* 0x000fc60007fde0ff */
[----:B------:R-:W-:Y:S01]  /*7960*/  IMAD.X R138, R121, 0x1, R31, P3 ;  /* 0x00000001798a7824 */ /* 0x000fe200018e061f */
[----:B------:R-:W-:Y:S02]  /*7970*/  LEA R132, P3, R137, UR10, 0x2 ;  /* 0x0000000a89847c11 */ /* 0x000fe4000f8610ff */
[----:B------:R-:W-:-:S03]  /*7980*/  IADD3.X R135, R25, R3, R133, P6, !PT ;  /* 0x0000000319877210 */ /* 0x000fc600037fe485 */
[----:B0-----:R-:W-:Y:S08]  /*7990*/  @!P5 BRA `(.L_x_110) ;  /* 0x000000000004d947 */ /* 0x001ff00003800000 */
[----:B------:R0:W5:Y:S02]  /*79a0*/  LDG.E.LTC128B R37, desc[UR16][R124.64+0x20] ;  /* 0x000020107c257981 */ /* 0x000164000c1e1920 */
.L_x_110:
[----:B------:R-:W-:Y:S05]  /*79b0*/  BSYNC B1 ;  /* 0x0000000000017941 */ /* 0x000fea0003800000 */
.L_x_109:
[----:B-----5:R-:W-:Y:S01]  /*79c0*/  FMUL R136, R37, UR22 ;  /* 0x0000001625887c20 */ /* 0x020fe20008400000 */
[----:B------:R-:W-:Y:S01]  /*79d0*/  LEA.HI.X R133, R137, UR11, R138, 0x2, P3 ;  /* 0x0000000b89857c11 */ /* 0x000fe200098f148a */
[----:B------:R-:W-:Y:S01]  /*79e0*/  BSSY B1, `(.L_x_111) ;  /* 0x0000008000017945 */ /* 0x000fe20003800000 */
[----:B------:R-:W-:Y:S01]  /*79f0*/  ISETP.GT.AND P3, PT, R0, 0x58, P1 ;  /* 0x000000580000780c */ /* 0x000fe20000f64270 */
[----:B------:R-:W-:Y:S01]  /*7a00*/  FFMA R185, R185, UR21, R136 ;  /* 0x00000015b9b97c23 */ /* 0x000fe20008000088 */
[----:B------:R-:W-:-:S04]  /*7a10*/  IADD3 R108, P6, R108, R34, RZ ;  /* 0x000000226c6c7210 */ /* 0x000fc80007fde0ff */
[----:B------:R0:W-:Y:S01]  /*7a20*/  @P5 STG.E desc[UR16][R128.64+0x20], R185 ;  /* 0x000020b980005986 */ /* 0x0001e2000c101910 */
[----:B------:R-:W-:-:S06]  /*7a30*/  IADD3.X R109, R35, R227, R109, P6, !PT ;  /* 0x000000e3236d7210 */ /* 0x000fcc00037fe46d */
[----:B------:R-:W-:Y:S05]  /*7a40*/  @!P3 BRA `(.L_x_112) ;  /* 0x000000000004b947 */ /* 0x000fea0003800000 */
[----:B------:R0:W5:Y:S02]  /*7a50*/  LDG.E.LTC128B R37, desc[UR16][R122.64] ;  /* 0x000000107a257981 */ /* 0x000164000c1e1920 */
.L_x_112:
[----:B------:R-:W-:Y:S05]  /*7a60*/  BSYNC B1 ;  /* 0x0000000000017941 */ /* 0x000fea0003800000 */
.L_x_111:
        /* <DEDUP_REMOVED lines=15> */
.L_x_114:
[----:B------:R-:W-:Y:S05]  /*7b60*/  BSYNC B1 ;  /* 0x0000000000017941 */ /* 0x000fea0003800000 */
.L_x_113:
        /* <DEDUP_REMOVED lines=11> */
.L_x_116:
[----:B------:R-:W-:Y:S05]  /*7c20*/  BSYNC B1 ;  /* 0x0000000000017941 */ /* 0x000fea0003800000 */
.L_x_115:
        /* <DEDUP_REMOVED lines=11> */
.L_x_118:
[----:B------:R-:W-:Y:S05]  /*7ce0*/  BSYNC B1 ;  /* 0x0000000000017941 */ /* 0x000fea0003800000 */
.L_x_117:
[----:B-----5:R-:W-:Y:S01]  /*7cf0*/  FMUL R136, R37, UR22 ;  /* 0x0000001625887c20 */ /* 0x020fe20008400000 */
[----:B------:R-:W-:Y:S01]  /*7d00*/  IMAD.IADD R137, R227, 0x1, R121 ;  /* 0x00000001e3897824 */ /* 0x000fe200078e0279 */
[----:B------:R-:W-:Y:S01]  /*7d10*/  IADD3 R121, P5, R32, R120, RZ ;  /* 0x0000007820797210 */ /* 0x000fe20007fbe0ff */
[----:B------:R-:W-:Y:S01]  /*7d20*/  BSSY B1, `(.L_x_119) ;  /* 0x000000f000017945 */ /* 0x000fe20003800000 */
[----:B------:R-:W-:Y:S01]  /*7d30*/  FFMA R181, R181, UR21, R136 ;  /* 0x00000015b5b57c23 */ /* 0x000fe20008000088 */
[----:B------:R-:W-:Y:S02]  /*7d40*/  IADD3 R136, P6, R120, R34, RZ ;  /* 0x0000002278887210 */ /* 0x000fe40007fde0ff */
[----:B------:R-:W-:Y:S02]  /*7d50*/  IADD3.X R144, R137, R31, RZ, P5, !PT ;  /* 0x0000001f89907210 */ /* 0x000fe40002ffe4ff */
[----:B------:R1:W-:Y:S01]  /*7d60*/  @P3 STG.E desc[UR16][R132.64+0x20], R181 ;  /* 0x000020b584003986 */ /* 0x0003e2000c101910 */
[----:B------:R-:W-:Y:S01]  /*7d70*/  LEA R142, P3, R121, UR10, 0x2 ;  /* 0x0000000a798e7c11 */ /* 0x000fe2000f8610ff */
[----:B------:R-:W-:Y:S01]  /*7d80*/  IMAD.X R137, R137, 0x1, R35, P6 ;  /* 0x0000000189897824 */ /* 0x000fe200030e0623 */
[----:B------:R-:W-:-:S02]  /*7d90*/  IADD3 R140, P5, R27, R122, RZ ;  /* 0x0000007a1b8c7210 */ /* 0x000fc40007fbe0ff */
[----:B------:R-:W-:Y:S02]  /*7da0*/  LEA.HI.X R143, R121, UR11, R144, 0x2, P3 ;  /* 0x0000000b798f7c11 */ /* 0x000fe400098f1490 */
[----:B------:R-:W-:Y:S01]  /*7db0*/  ISETP.GT.AND P3, PT, R0, 0x60, P1 ;  /* 0x000000600000780c */ /* 0x000fe20000f64270 */
[----:B0-----:R-:W-:Y:S01]  /*7dc0*/  IMAD.X R141, R36, 0x1, R123, P5 ;  /* 0x00000001248d7824 */ /* 0x001fe200028e067b */
[----:B------:R-:W-:-:S05]  /*7dd0*/  IADD3 R144, P5, R136, R32, RZ ;  /* 0x0000002088907210 */ /* 0x000fca0007fbe0ff */
[----:B------:R-:W-:-:S06]  /*7de0*/  IMAD.X R145, R137, 0x1, R31, P5 ;  /* 0x0000000189917824 */ /* 0x000fcc00028e061f */
[----:B-1----:R-:W-:Y:S05]  /*7df0*/  @!P3 BRA `(.L_x_120) ;  /* 0x000000000004b947 */ /* 0x002fea0003800000 */
[----:B------:R0:W5:Y:S02]  /*7e00*/  LDG.E.LTC128B R37, desc[UR16][R142.64] ;  /* 0x000000108e257981 */ /* 0x000164000c1e1920 */
.L_x_120:
[----:B------:R-:W-:Y:S05]  /*7e10*/  BSYNC B1 ;  /* 0x0000000000017941 */ /* 0x000fea0003800000 */
.L_x_119:
[----:B-----5:R-:W-:Y:S01]  /*7e20*/  FMUL R121, R37, UR22 ;  /* 0x0000001625797c20 */ /* 0x020fe20008400000 */
[----:B------:R-:W-:Y:S01]  /*7e30*/  LEA R120, P5, R144, UR10, 0x2 ;  /* 0x0000000a90787c11 */ /* 0x000fe2000f8a10ff */
[----:B------:R-:W-:Y:S01]  /*7e40*/  IMAD.WIDE.U32 R118, R34, 0x7, R118 ;  /* 0x0000000722767825 */ /* 0x000fe200078e0076 */
[----:B------:R-:W-:Y:S03]  /*7e50*/  BSSY B1, `(.L_x_121) ;  /* 0x000000b000017945 */ /* 0x000fe60003800000 */
[----:B------:R-:W-:Y:S01]  /*7e60*/  FFMA R147, R180, UR21, R121 ;  /* 0x00000015b4937c23 */ /* 0x000fe20008000079 */
[----:B------:R-:W-:Y:S01]  /*7e70*/  LEA.HI.X R121, R144, UR11, R145, 0x2, P5 ;  /* 0x0000000b90797c11 */ /* 0x000fe2000a8f1491 */
[----:B0-----:R-:W-:Y:S01]  /*7e80*/  IMAD.WIDE.U32 R142, R34, 0x7, R108 ;  /* 0x00000007228e7825 */ /* 0x001fe200078e006c */
[----:B------:R-:W-:Y:S02]  /*7e90*/  IADD3 R108, P5, R118, R34, RZ ;  /* 0x00000022766c7210 */ /* 0x000fe40007fbe0ff */
[----:B------:R0:W-:Y:S01]  /*7ea0*/  @P3 STG.E desc[UR16][R140.64], R147 ;  /* 0x000000938c003986 */ /* 0x0001e2000c101910 */
[----:B------:R-:W-:-:S02]  /*7eb0*/  ISETP.GT.AND P3, PT, R0, 0x61, P1 ;  /* 0x000000610000780c */ /* 0x000fc40000f64270 */
[----:B------:R-:W-:Y:S02]  /*7ec0*/  IADD3 R118, P6, R142, R34, RZ ;  /* 0x000000228e767210 */ /* 0x000fe40007fde0ff */
[----:B------:R-:W-:-:S09]  /*7ed0*/  IADD3.X R109, R35, R227, R119, P5, !PT ;  /* 0x000000e3236d7210 */ /* 0x000fd20002ffe477 */
[----:B0-----:R-:W-:Y:S05]  /*7ee0*/  @!P3 BRA `(.L_x_122) ;  /* 0x000000000004b947 */ /* 0x001fea0003800000 */
[----:B------:R0:W5:Y:S02]  /*7ef0*/  LDG.E.LTC128B R37, desc[UR16][R120.64] ;  /* 0x0000001078257981 */ /* 0x000164000c1e1920 */
.L_x_122:
[----:B------:R-:W-:Y:S05]  /*7f00*/  BSYNC B1 ;  /* 0x0000000000017941 */ /* 0x000fea0003800000 */
.L_x_121:
[----:B0-----:R-:W-:Y:S01]  /*7f10*/  IMAD.WIDE.U32 R120, R26, R34, R108 ;  /* 0x000000221a787225 */ /* 0x001fe200078e006c */
[----:B------:R-:W-:-:S03]  /*7f20*/  IADD3.X R119, R35, R227, R143, P6, !PT ;  /* 0x000000e323777210 */ /* 0x000fc600037fe48f */
[----:B-----5:R-:W-:Y:S01]  /*7f30*/  FMUL R146, R37, UR22 ;  /* 0x0000001625927c20 */ /* 0x020fe20008400000 */
[----:B------:R-:W-:Y:S01]  /*7f40*/  BSSY B1, `(.L_x_123) ;  /* 0x0000015000017945 */ /* 0x000fe20003800000 */
[----:B------:R-:W-:Y:S01]  /*7f50*/  IADD3 R120, P5, R24, R120, RZ ;  /* 0x0000007818787210 */ /* 0x000fe20007fbe0ff */
[----:B------:R-:W-:-:S04]  /*7f60*/  IMAD.WIDE.U32 R142, R26, R34, R118 ;  /* 0x000000221a8e7225 */ /* 0x000fc800078e0076 */
[----:B------:R-:W-:Y:S01]  /*7f70*/  FFMA R179, R179, UR21, R146 ;  /* 0x00000015b3b37c23 */ /* 0x000fe20008000092 */
[----:B------:R-:W-:Y:S02]  /*7f80*/  IADD3.X R121, R25, R3, R121, P5, !PT ;  /* 0x0000000319797210 */ /* 0x000fe40002ffe479 */
[----:B------:R-:W-:Y:S01]  /*7f90*/  IADD3 R144, P5, R24, R142, RZ ;  /* 0x0000008e18907210 */ /* 0x000fe20007fbe0ff */
[----:B------:R-:W-:-:S03]  /*7fa0*/  IMAD.WIDE.U32 R120, R4, UR23, R120 ;  /* 0x0000001704787c25 */ /* 0x000fc6000f8e0078 */
[----:B------:R-:W-:Y:S02]  /*7fb0*/  IADD3.X R145, R25, R3, R143, P5, !PT ;  /* 0x0000000319917210 */ /* 0x000fe40002ffe48f */
[----:B------:R-:W-:Y:S01]  /*7fc0*/  IADD3 R121, R121, UR6, RZ ;  /* 0x0000000679797c10 */ /* 0x000fe2000fffe0ff */
[----:B------:R-:W-:Y:S01]  /*7fd0*/  IMAD.WIDE.U32 R144, R4, UR23, R144 ;  /* 0x0000001704907c25 */ /* 0x000fe2000f8e0090 */
[----:B------:R-:W-:-:S03]  /*7fe0*/  LEA R142, P5, R120, UR10, 0x2 ;  /* 0x0000000a788e7c11 */ /* 0x000fc6000f8a10ff */
[----:B------:R-:W-:Y:S01]  /*7ff0*/  VIADD R145, R145, UR6 ;  /* 0x0000000691917c36 */ /* 0x000fe20008000000 */
[----:B------:R-:W-:Y:S02]  /*8000*/  LEA.HI.X R143, R120, UR11, R121, 0x2, P5 ;  /* 0x0000000b788f7c11 */ /* 0x000fe4000a8f1479 */
[----:B------:R-:W-:Y:S02]  /*8010*/  IADD3 R120, P5, R27, R132, RZ ;  /* 0x000000841b787210 */ /* 0x000fe40007fbe0ff */
[----:B------:R-:W-:-:S03]  /*8020*/  LEA R146, P6, R144, UR10, 0x2 ;  /* 0x0000000a90927c11 */ /* 0x000fc6000f8c10ff */
[----:B------:R-:W-:Y:S01]  /*8030*/  IMAD.X R121, R36, 0x1, R133, P5 ;  /* 0x0000000124797824 */ /* 0x000fe200028e0685 */
[----:B------:R-:W-:Y:S02]  /*8040*/  ISETP.GT.AND P5, PT, R0, 0x60, P2 ;  /* 0x000000600000780c */ /* 0x000fe400017a4270 */
[----:B------:R-:W-:Y:S02]  /*8050*/  LEA.HI.X R147, R144, UR11, R145, 0x2, P6 ;  /* 0x0000000b90937c11 */ /* 0x000fe4000b0f1491 */
[----:B------:R0:W-:Y:S09]  /*8060*/  @P3 STG.E desc[UR16][R120.64], R179 ;  /* 0x000000b378003986 */ /* 0x0001f2000c101910 */
[----:B------:R-:W-:Y:S05]  /*8070*/  @!P5 BRA `(.L_x_124) ;  /* 0x000000000004d947 */ /* 0x000fea0003800000 */
[----:B------:R1:W5:Y:S02]  /*8080*/  LDG.E.LTC128B R37, desc[UR16][R142.64+0x20] ;  /* 0x000020108e257981 */ /* 0x000364000c1e1920 */
.L_x_124:
[----:B------:R-:W-:Y:S05]  /*8090*/  BSYNC B1 ;  /* 0x0000000000017941 */ /* 0x000fea0003800000 */
.L_x_123:
[----:B-----5:R-:W-:Y:S01]  /*80a0*/  FMUL R145, R37, UR22 ;  /* 0x0000001625917c20 */ /* 0x020fe20008400000 */
[----:B------:R-:W-:Y:S01]  /*80b0*/  ISETP.GT.AND P3, PT, R0, 0x61, P2 ;  /* 0x000000610000780c */ /* 0x000fe20001764270 */
[----:B------:R-:W-:Y:S02]  /*80c0*/  BSSY B1, `(.L_x_125) ;  /* 0x0000005000017945 */ /* 0x000fe40003800000 */
[----:B------:R-:W-:-:S05]  /*80d0*/  FFMA R145, R178, UR21, R145 ;  /* 0x00000015b2917c23 */ /* 0x000fca0008000091 */
[----:B------:R0:W-:Y:S05]  /*80e0*/  @P5 STG.E desc[UR16][R140.64+0x20], R145 ;  /* 0x000020918c005986 */ /* 0x0001ea000c101910 */
[----:B------:R-:W-:Y:S05]  /*80f0*/  @!P3 BRA `(.L_x_126) ;  /* 0x000000000004b947 */ /* 0x000fea0003800000 */
[----:B------:R0:W5:Y:S02]  /*8100*/  LDG.E.LTC128B R37, desc[UR16][R146.64+0x20] ;  /* 0x0000201092257981 */ /* 0x000164000c1e1920 */
.L_x_126:
[----:B------:R-:W-:Y:S05]  /*8110*/  BSYNC B1 ;  /* 0x0000000000017941 */ /* 0x000fea0003800000 */
.L_x_125:
[----:B-----5:R-:W-:Y:S01]  /*8120*/  FMUL R144, R37, UR22 ;  /* 0x0000001625907c20 */ /* 0x020fe20008400000 */
[C---:B------:R-:W-:Y:S01]  /*8130*/  IMAD.WIDE.U32 R108, R34.reuse, 0x7, R108 ;  /* 0x00000007226c7825 */ /* 0x040fe200078e006c */
[----:B------:R-:W-:Y:S03]  /*8140*/  BSSY B1, `(.L_x_127) ;  /* 0x000000e000017945 */ /* 0x000fe60003800000 */
[----:B------:R-:W-:Y:S01]  /*8150*/  FFMA R177, R177, UR21, R144 ;  /* 0x00000015b1b17c23 */ /* 0x000fe20008000090 */
[----:B------:R-:W-:-:S04]  /*8160*/  IMAD.WIDE.U32 R136, R34, 0x7, R136 ;  /* 0x0000000722887825 */ /* 0x000fc800078e0088 */
[----:B------:R0:W-:Y:S01]  /*8170*/  @P3 STG.E desc[UR16][R120.64+0x20], R177 ;  /* 0x000020b178003986 */ /* 0x0001e2000c101910 */
[----:B------:R-:W-:Y:S01]  /*8180*/  IADD3 R150, P3, R108, R34, RZ ;  /* 0x000000226c967210 */ /* 0x000fe20007f7e0ff */
[----:B------:R-:W-:-:S03]  /*8190*/  IMAD.IADD R149, R227, 0x1, R137 ;  /* 0x00000001e3957824 */ /* 0x000fc600078e0289 */
[----:B------:R-:W-:Y:S02]  /*81a0*/  IADD3.X R151, R35, R227, R109, P3, !PT ;  /* 0x000000e323977210 */ /* 0x000fe40001ffe46d */
[----:B------:R-:W-:Y:S02]  /*81b0*/  ISETP.GT.AND P3, PT, R0, 0x68, P1 ;  /* 0x000000680000780c */ /* 0x000fe40000f64270 */
[----:B------:R-:W-:-:S04]  /*81c0*/  IADD3 R109, P5, R32, R136, RZ ;  /* 0x00000088206d7210 */ /* 0x000fc80007fbe0ff */
[----:B------:R-:W-:Y:S02]  /*81d0*/  IADD3.X R144, R149, R31, RZ, P5, !PT ;  /* 0x0000001f95907210 */ /* 0x000fe40002ffe4ff */
[----:B------:R-:W-:-:S04]  /*81e0*/  LEA R108, P5, R109, UR10, 0x2 ;  /* 0x0000000a6d6c7c11 */ /* 0x000fc8000f8a10ff */
[----:B------:R-:W-:Y:S01]  /*81f0*/  LEA.HI.X R109, R109, UR11, R144, 0x2, P5 ;  /* 0x0000000b6d6d7c11 */ /* 0x000fe2000a8f1490 */
[----:B0-----:R-:W-:Y:S08]  /*8200*/  @!P3 BRA `(.L_x_128) ;  /* 0x000000000004b947 */ /* 0x001ff00003800000 */
[----:B------:R0:W5:Y:S02]  /*8210*/  LDG.E.LTC128B R37, desc[UR16][R108.64] ;  /* 0x000000106c257981 */ /* 0x000164000c1e1920 */
.L_x_128:
[----:B------:R-:W-:Y:S05]  /*8220*/  BSYNC B1 ;  /* 0x0000000000017941 */ /* 0x000fea0003800000 */
.L_x_127:
[-C--:B------:R-:W-:Y:S01]  /*8230*/  IADD3 R148, P5, R136, R34.reuse, RZ ;  /* 0x0000002288947210 */ /* 0x080fe20007fbe0ff */
[----:B0-----:R-:W-:Y:S01]  /*8240*/  IMAD.WIDE.U32 R108, R26, R34, R150 ;  /* 0x000000221a6c7225 */ /* 0x001fe200078e0096 */
[----:B------:R-:W-:Y:S03]  /*8250*/  BSSY B1, `(.L_x_129) ;  /* 0x0000013000017945 */ /* 0x000fe60003800000 */
[----:B------:R-:W-:Y:S01]  /*8260*/  IMAD.X R149, R149, 0x1, R35, P5 ;  /* 0x0000000195957824 */ /* 0x000fe200028e0623 */
[----:B------:R-:W-:Y:S01]  /*8270*/  IADD3 R144, P6, R24, R108, RZ ;  /* 0x0000006c18907210 */ /* 0x000fe20007fde0ff */
[----:B------:R-:W-:Y:S01]  /*8280*/  IMAD.WIDE.U32 R118, R34, 0x7, R118 ;  /* 0x0000000722767825 */ /* 0x000fe200078e0076 */
[----:B------:R-:W-:Y:S02]  /*8290*/  IADD3 R108, P5, R148, R32, RZ ;  /* 0x00000020946c7210 */ /* 0x000fe40007fbe0ff */
[----:B------:R-:W-:-:S02]  /*82a0*/  IADD3.X R145, R25, R3, R109, P6, !PT ;  /* 0x0000000319917210 */ /* 0x000fc400037fe46d */
[----:B------:R-:W-:Y:S01]  /*82b0*/  IADD3 R118, P6, R118, R34, RZ ;  /* 0x0000002276767210 */ /* 0x000fe20007fde0ff */
[----:B------:R-:W-:Y:S01]  /*82c0*/  IMAD.X R109, R149, 0x1, R31, P5 ;  /* 0x00000001956d7824 */ /* 0x000fe200028e061f */
[C---:B------:R-:W-:Y:S02]  /*82d0*/  LEA R136, P5, R108.reuse, UR10, 0x2 ;  /* 0x0000000a6c887c11 */ /* 0x040fe4000f8a10ff */
[----:B------:R-:W-:Y:S02]  /*82e0*/  IADD3.X R119, R35, R227, R119, P6, !PT ;  /* 0x000000e323777210 */ /* 0x000fe400037fe477 */
[----:B------:R-:W-:Y:S01]  /*82f0*/  LEA.HI.X R137, R108, UR11, R109, 0x2, P5 ;  /* 0x0000000b6c897c11 */ /* 0x000fe2000a8f146d */
[----:B-----5:R-:W-:Y:S01]  /*8300*/  FMUL R109, R37, UR22 ;  /* 0x00000016256d7c20 */ /* 0x020fe20008400000 */
[----:B------:R-:W-:-:S03]  /*8310*/  IADD3 R108, P5, R27, R140, RZ ;  /* 0x0000008c1b6c7210 */ /* 0x000fc60007fbe0ff */
[----:B------:R-:W-:Y:S02]  /*8320*/  FFMA R155, R176, UR21, R109 ;  /* 0x00000015b09b7c23 */ /* 0x000fe4000800006d */
[----:B------:R-:W-:Y:S01]  /*8330*/  IMAD.X R109, R36, 0x1, R141, P5 ;  /* 0x00000001246d7824 */ /* 0x000fe200028e068d */
[----:B------:R-:W-:-:S04]  /*8340*/  ISETP.GT.AND P5, PT, R0, 0x69, P1 ;  /* 0x000000690000780c */ /* 0x000fc80000fa4270 */
[----:B------:R0:W-:Y:S09]  /*8350*/  @P3 STG.E desc[UR16][R108.64], R155 ;  /* 0x0000009b6c003986 */ /* 0x0001f2000c101910 */
[----:B------:R-:W-:Y:S05]  /*8360*/  @!P5 BRA `(.L_x_130) ;  /* 0x000000000004d947 */ /* 0x000fea0003800000 */
[----:B------:R0:W5:Y:S02]  /*8370*/  LDG.E.LTC128B R37, desc[UR16][R136.64] ;  /* 0x0000001088257981 */ /* 0x000164000c1e1920 */
.L_x_130:
[----:B------:R-:W-:Y:S05]  /*8380*/  BSYNC B1 ;  /* 0x0000000000017941 */ /* 0x000fea0003800000 */
.L_x_129:
[----:B0-----:R-:W-:-:S04]  /*8390*/  IMAD.WIDE.U32 R154, R26, R34, R118 ;  /* 0x000000221a9a7225 */ /* 0x001fc800078e0076 */
[----:B-----5:R-:W-:Y:S01]  /*83a0*/  FMUL R176, R37, UR22 ;  /* 0x0000001625b07c20 */ /* 0x020fe20008400000 */
[----:B------:R-:W-:Y:S01]  /*83b0*/  BSSY B1, `(.L_x_131) ;  /* 0x0000012000017945 */ /* 0x000fe20003800000 */
[----:B------:R-:W-:Y:S01]  /*83c0*/  IMAD.WIDE.U32 R136, R4, UR23, R144 ;  /* 0x0000001704887c25 */ /* 0x000fe2000f8e0090 */
[----:B------:R-:W-:-:S03]  /*83d0*/  IADD3 R154, P3, R24, R154, RZ ;  /* 0x0000009a189a7210 */ /* 0x000fc60007f7e0ff */
[----:B------:R-:W-:Y:S01]  /*83e0*/  FFMA R175, R175, UR21, R176 ;  /* 0x00000015afaf7c23 */ /* 0x000fe200080000b0 */
[----:B------:R-:W-:Y:S02]  /*83f0*/  IADD3.X R155, R25, R3, R155, P3, !PT ;  /* 0x00000003199b7210 */ /* 0x000fe40001ffe49b */
[----:B------:R-:W-:Y:S02]  /*8400*/  IADD3 R137, R137, UR6, RZ ;  /* 0x0000000689897c10 */ /* 0x000fe4000fffe0ff */
[----:B------:R-:W-:Y:S01]  /*8410*/  LEA R144, P3, R136, UR10, 0x2 ;  /* 0x0000000a88907c11 */ /* 0x000fe2000f8610ff */
[----:B------:R-:W-:-:S03]  /*8420*/  IMAD.WIDE.U32 R154, R4, UR23, R154 ;  /* 0x00000017049a7c25 */ /* 0x000fc6000f8e009a */
[----:B------:R-:W-:Y:S01]  /*8430*/  LEA.HI.X R145, R136, UR11, R137, 0x2, P3 ;  /* 0x0000000b88917c11 */ /* 0x000fe200098f1489 */
[----:B------:R-:W-:Y:S01]  /*8440*/  VIADD R155, R155, UR6 ;  /* 0x000000069b9b7c36 */ /* 0x000fe20008000000 */
        /* <DEDUP_REMOVED lines=8> */
.L_x_132:
[----:B------:R-:W-:Y:S05]  /*84d0*/  BSYNC B1 ;  /* 0x0000000000017941 */ /* 0x000fea0003800000 */
.L_x_131:
[----:B-----5:R-:W-:Y:S01]  /*84e0*/  FMUL R155, R37, UR22 ;  /* 0x00000016259b7c20 */ /* 0x020fe20008400000 */
[----:B------:R-:W-:Y:S01]  /*84f0*/  ISETP.GT.AND P5, PT, R0, 0x69, P2 ;  /* 0x000000690000780c */ /* 0x000fe200017a4270 */
[----:B------:R-:W-:Y:S02]  /*8500*/  BSSY B1, `(.L_x_133) ;  /* 0x0000005000017945 */ /* 0x000fe40003800000 */
[----:B------:R-:W-:-:S05]  /*8510*/  FFMA R155, R174, UR21, R155 ;  /* 0x00000015ae9b7c23 */ /* 0x000fca000800009b */
[----:B------:R0:W-:Y:S05]  /*8520*/  @P3 STG.E desc[UR16][R108.64+0x20], R155 ;  /* 0x0000209b6c003986 */ /* 0x0001ea000c101910 */
[----:B------:R-:W-:Y:S05]  /*8530*/  @!P5 BRA `(.L_x_134) ;  /* 0x000000000004d947 */ /* 0x000fea0003800000 */
[----:B------:R0:W5:Y:S02]  /*8540*/  LDG.E.LTC128B R37, desc[UR16][R176.64+0x20] ;  /* 0x00002010b0257981 */ /* 0x000164000c1e1920 */
.L_x_134:
[----:B------:R-:W-:Y:S05]  /*8550*/  BSYNC B1 ;  /* 0x0000000000017941 */ /* 0x000fea0003800000 */
.L_x_133:
[----:B------:R-:W-:-:S04]  /*8560*/  IMAD.WIDE.U32 R150, R34, 0x7, R150 ;  /* 0x0000000722967825 */ /* 0x000fc800078e0096 */
[----:B-----5:R-:W-:Y:S01]  /*8570*/  FMUL R154, R37, UR22 ;  /* 0x00000016259a7c20 */ /* 0x020fe20008400000 */
[----:B------:R-:W-:Y:S01]  /*8580*/  BSSY B1, `(.L_x_135) ;  /* 0x000000e000017945 */ /* 0x000fe20003800000 */
[----:B------:R-:W-:Y:S01]  /*8590*/  IMAD.WIDE.U32 R148, R34, 0x7, R148 ;  /* 0x0000000722947825 */ /* 0x000fe200078e0094 */
[----:B------:R-:W-:-:S03]  /*85a0*/  IADD3 R178, P3, R150, R34, RZ ;  /* 0x0000002296b27210 */ /* 0x000fc60007f7e0ff */
[----:B------:R-:W-:Y:S01]  /*85b0*/  FFMA R173, R173, UR21, R154 ;  /* 0x00000015adad7c23 */ /* 0x000fe2000800009a */
[----:B0-----:R-:W-:Y:S01]  /*85c0*/  IMAD.IADD R175, R227, 0x1, R149 ;  /* 0x00000001e3af7824 */ /* 0x001fe200078e0295 */
[----:B------:R-:W-:Y:S02]  /*85d0*/  IADD3.X R179, R35, R227, R151, P3, !PT ;  /* 0x000000e323b37210 */ /* 0x000fe40001ffe497 */
[----:B------:R-:W-:Y:S01]  /*85e0*/  ISETP.GT.AND P3, PT, R0, 0x70, P1 ;  /* 0x000000700000780c */ /* 0x000fe20000f64270 */
[----:B------:R0:W-:Y:S01]  /*85f0*/  @P5 STG.E desc[UR16][R136.64+0x20], R173 ;  /* 0x000020ad88005986 */ /* 0x0001e2000c101910 */
[----:B------:R-:W-:-:S04]  /*8600*/  IADD3 R151, P5, R32, R148, RZ ;  /* 0x0000009420977210 */ /* 0x000fc80007fbe0ff */
[----:B------:R-:W-:Y:S02]  /*8610*/  IADD3.X R154, R175, R31, RZ, P5, !PT ;  /* 0x0000001faf9a7210 */ /* 0x000fe40002ffe4ff */
[----:B------:R-:W-:-:S04]  /*8620*/  LEA R150, P5, R151, UR10, 0x2 ;  /* 0x0000000a97967c11 */ /* 0x000fc8000f8a10ff */
[----:B------:R-:W-:Y:S01]  /*8630*/  LEA.HI.X R151, R151, UR11, R154, 0x2, P5 ;  /* 0x0000000b97977c11 */ /* 0x000fe2000a8f149a */
[----:B0-----:R-:W-:Y:S08]  /*8640*/  @!P3 BRA `(.L_x_136) ;  /* 0x000000000004b947 */ /* 0x001ff00003800000 */
[----:B------:R0:W5:Y:S02]  /*8650*/  LDG.E.LTC128B R37, desc[UR16][R150.64] ;  /* 0x0000001096257981 */ /* 0x000164000c1e1920 */
.L_x_136:
[----:B------:R-:W-:Y:S05]  /*8660*/  BSYNC B1 ;  /* 0x0000000000017941 */ /* 0x000fea0003800000 */
.L_x_135:
[-C--:B------:R-:W-:Y:S01]  /*8670*/  IADD3 R174, P5, R148, R34.reuse, RZ ;  /* 0x0000002294ae7210 */ /* 0x080fe20007fbe0ff */
[----:B------:R-:W-:Y:S01]  /*8680*/  IMAD.WIDE.U32 R148, R26, R34, R178 ;  /* 0x000000221a947225 */ /* 0x000fe200078e00b2 */
        /* <DEDUP_REMOVED lines=8> */
[C---:B0-----:R-:W-:Y:S02]  /*8710*/  LEA R150, P5, R148.reuse, UR10, 0x2 ;  /* 0x0000000a94967c11 */ /* 0x041fe4000f8a10ff */
        /* <DEDUP_REMOVED lines=10> */
.L_x_138:
[----:B------:R-:W-:Y:S05]  /*87c0*/  BSYNC B1 ;  /* 0x0000000000017941 */ /* 0x000fea0003800000 */
.L_x_137:
[----:B0-----:R-:W-:-:S04]  /*87d0*/  IMAD.WIDE.U32 R172, R26, R34, R118 ;  /* 0x000000221aac7225 */ /* 0x001fc800078e0076 */
[----:B-----5:R-:W-:Y:S01]  /*87e0*/  FMUL R180, R37, UR22 ;  /* 0x0000001625b47c20 */ /* 0x020fe20008400000 */
[----:B------:R-:W-:Y:S01]  /*87f0*/  ISETP.GT.AND P6, PT, R0, 0x70, P2 ;  /* 0x000000700000780c */ /* 0x000fe200017c4270 */
        /* <DEDUP_REMOVED lines=10> */
[----:B------:R-:W-:-:S05]  /*88a0*/  IADD3 R150, P3, R27, R136, RZ ;  /* 0x000000881b967210 */ /* 0x000fca0007f7e0ff */
[----:B------:R-:W-:Y:S01]  /*88b0*/  IMAD.X R151, R36, 0x1, R137, P3 ;  /* 0x0000000124977824 */ /* 0x000fe200018e0689 */
[----:B------:R-:W-:-:S04]  /*88c0*/  LEA R180, P3, R172, UR10, 0x2 ;  /* 0x0000000aacb47c11 */ /* 0x000fc8000f8610ff */
[----:B------:R0:W-:Y:S01]  /*88d0*/  @P5 STG.E desc[UR16][R150.64], R183 ;  /* 0x000000b796005986 */ /* 0x0001e2000c101910 */
[----:B------:R-:W-:Y:S01]  /*88e0*/  LEA.HI.X R181, R172, UR11, R171, 0x2, P3 ;  /* 0x0000000bacb57c11 */ /* 0x000fe200098f14ab */
[----:B------:R-:W-:Y:S07]  /*88f0*/  @!P6 BRA `(.L_x_140) ;  /* 0x000000000004e947 */ /* 0x000fee0003800000 */
[----:B------:R0:W5:Y:S02]  /*8900*/  LDG.E.LTC128B R37, desc[UR16][R154.64+0x20] ;  /* 0x000020109a257981 */ /* 0x000164000c1e1920 */
.L_x_140:
[----:B------:R-:W-:Y:S05]  /*8910*/  BSYNC B1 ;  /* 0x0000000000017941 */ /* 0x000fea0003800000 */
.L_x_139:
[----:B-----5:R-:W-:Y:S01]  /*8920*/  FMUL R33, R37, UR22 ;  /* 0x0000001625217c20 */ /* 0x020fe20008400000 */
[----:B------:R-:W-:Y:S01]  /*8930*/  IMAD.WIDE.U32 R178, R34, 0x7, R178 ;  /* 0x0000000722b27825 */ /* 0x000fe200078e00b2 */
[----:B------:R-:W-:Y:S03]  /*8940*/  BSSY B1, `(.L_x_141) ;  /* 0x0000010000017945 */ /* 0x000fe60003800000 */
[----:B------:R-:W-:Y:S01]  /*8950*/  FFMA R173, R170, UR21, R33 ;  /* 0x00000015aaad7c23 */ /* 0x000fe20008000021 */
[----:B------:R-:W-:Y:S01]  /*8960*/  IMAD.WIDE.U32 R118, R34, 0x7, R118 ;  /* 0x0000000722767825 */ /* 0x000fe200078e0076 */
[----:B------:R-:W-:-:S03]  /*8970*/  IADD3 R170, P3, R178, R34, RZ ;  /* 0x00000022b2aa7210 */ /* 0x000fc60007f7e0ff */
[----:B------:R-:W-:Y:S01]  /*8980*/  IMAD.WIDE.U32 R174, R34, 0x7, R174 ;  /* 0x0000000722ae7825 */ /* 0x000fe200078e00ae */
[CC--:B------:R-:W-:Y:S01]  /*8990*/  IADD3.X R171, R35.reuse, R227.reuse, R179, P3, !PT ;  /* 0x000000e323ab7210 */ /* 0x0c0fe20001ffe4b3 */
[----:B------:R0:W-:Y:S01]  /*89a0*/  @P6 STG.E desc[UR16][R148.64+0x20], R173 ;  /* 0x000020ad94006986 */ /* 0x0001e2000c101910 */
[-C--:B------:R-:W-:Y:S02]  /*89b0*/  IADD3 R118, P3, R118, R34.reuse, RZ ;  /* 0x0000002276767210 */ /* 0x080fe40007f7e0ff */
[C---:B------:R-:W-:Y:S02]  /*89c0*/  IADD3 R33, P5, P6, R32.reuse, R34, R174 ;  /* 0x0000002220217210 */ /* 0x040fe40007ebe0ae */
[----:B------:R-:W-:Y:S01]  /*89d0*/  IADD3.X R119, R35, R227, R119, P3, !PT ;  /* 0x000000e323777210 */ /* 0x000fe20001ffe477 */
[----:B------:R-:W-:Y:S01]  /*89e0*/  IMAD.IADD R227, R227, 0x1, R175 ;  /* 0x00000001e3e37824 */ /* 0x000fe200078e02af */
[----:B------:R-:W-:-:S04]  /*89f0*/  IADD3 R32, P3, R32, R174, RZ ;  /* 0x000000ae20207210 */ /* 0x000fc80007f7e0ff */
[----:B------:R-:W-:Y:S02]  /*8a00*/  IADD3.X R172, R31, R35, R227, P5, P6 ;  /* 0x000000231fac7210 */ /* 0x000fe40002fec4e3 */
[----:B------:R-:W-:-:S13]  /*8a10*/  ISETP.GT.AND P5, PT, R0, 0x71, P2 ;  /* 0x000000710000780c */ /* 0x000fda00017a4270 */
[----:B0-----:R-:W-:Y:S05]  /*8a20*/  @!P5 BRA `(.L_x_142) ;  /* 0x000000000004d947 */ /* 0x001fea0003800000 */
[----:B------:R0:W5:Y:S02]  /*8a30*/  LDG.E.LTC128B R37, desc[UR16][R180.64+0x20] ;  /* 0x00002010b4257981 */ /* 0x000164000c1e1920 */
.L_x_142:
[----:B------:R-:W-:Y:S05]  /*8a40*/  BSYNC B1 ;  /* 0x0000000000017941 */ /* 0x000fea0003800000 */
.L_x_141:
[----:B-----5:R-:W-:Y:S01]  /*8a50*/  FMUL R30, R37, UR22 ;  /* 0x00000016251e7c20 */ /* 0x020fe20008400000 */
[----:B------:R-:W-:Y:S01]  /*8a60*/  IADD3.X R31, R227, R31, RZ, P3, !PT ;  /* 0x0000001fe31f7210 */ /* 0x000fe20001ffe4ff */
[----:B------:R-:W-:Y:S01]  /*8a70*/  BSSY B1, `(.L_x_143) ;  /* 0x000000a000017945 */ /* 0x000fe20003800000 */
[----:B------:R-:W-:-:S04]  /*8a80*/  IMAD.WIDE.U32 R170, R26, R34, R170 ;  /* 0x000000221aaa7225 */ /* 0x000fc800078e00aa */
[----:B------:R-:W-:Y:S01]  /*8a90*/  FFMA R169, R169, UR21, R30 ;  /* 0x00000015a9a97c23 */ /* 0x000fe2000800001e */
[----:B------:R-:W-:Y:S01]  /*8aa0*/  LEA R30, P3, R32, UR10, 0x2 ;  /* 0x0000000a201e7c11 */ /* 0x000fe2000f8610ff */
[----:B------:R-:W-:-:S03]  /*8ab0*/  IMAD.WIDE.U32 R118, R26, R34, R118 ;  /* 0x000000221a767225 */ /* 0x000fc600078e0076 */
[----:B------:R0:W-:Y:S01]  /*8ac0*/  @P5 STG.E desc[UR16][R150.64+0x20], R169 ;  /* 0x000020a996005986 */ /* 0x0001e2000c101910 */
[----:B------:R-:W-:Y:S02]  /*8ad0*/  ISETP.GT.AND P5, PT, R0, 0x78, P1 ;  /* 0x000000780000780c */ /* 0x000fe40000fa4270 */
[----:B------:R-:W-:-:S11]  /*8ae0*/  LEA.HI.X R31, R32, UR11, R31, 0x2, P3 ;  /* 0x0000000b201f7c11 */ /* 0x000fd600098f141f */
[----:B0-----:R-:W-:Y:S05]  /*8af0*/  @!P5 BRA `(.L_x_144) ;  /* 0x000000000004d947 */ /* 0x001fea0003800000 */
[----:B------:R0:W5:Y:S02]  /*8b00*/  LDG.E.LTC128B R37, desc[UR16][R30.64] ;  /* 0x000000101e257981 */ /* 0x000164000c1e1920 */
.L_x_144:
[----:B------:R-:W-:Y:S05]  /*8b10*/  BSYNC B1 ;  /* 0x0000000000017941 */ /* 0x000fea0003800000 */
.L_x_143:
[----:B------:R-:W-:Y:S01]  /*8b20*/  IADD3 R26, P6, R27, R148, RZ ;  /* 0x000000941b1a7210 */ /* 0x000fe20007fde0ff */
[----:B-----5:R-:W-:Y:S01]  /*8b30*/  FMUL R169, R37, UR22 ;  /* 0x0000001625a97c20 */ /* 0x020fe20008400000 */
[----:B0-----:R-:W-:Y:S01]  /*8b40*/  IADD3 R30, P3, R27, R150, RZ ;  /* 0x000000961b1e7210 */ /* 0x001fe20007f7e0ff */
[----:B------:R-:W-:Y:S01]  /*8b50*/  BSSY B1, `(.L_x_145) ;  /* 0x000000e000017945 */ /* 0x000fe20003800000 */
[----:B------:R-:W-:Y:S01]  /*8b60*/  ISETP.GT.AND P1, PT, R0, 0x79, P1 ;  /* 0x000000790000780c */ /* 0x000fe20000f24270 */
[----:B------:R-:W-:Y:S02]  /*8b70*/  IMAD.X R27, R36, 0x1, R149, P6 ;  /* 0x00000001241b7824 */ /* 0x000fe400030e0695 */
[----:B------:R-:W-:Y:S01]  /*8b80*/  FFMA R169, R168, UR21, R169 ;  /* 0x00000015a8a97c23 */ /* 0x000fe200080000a9 */
[----:B------:R-:W-:-:S04]  /*8b90*/  LEA R32, P6, R33, UR10, 0x2 ;  /* 0x0000000a21207c11 */ /* 0x000fc8000f8c10ff */
[----:B------:R0:W-:Y:S01]  /*8ba0*/  @P5 STG.E desc[UR16][R26.64], R169 ;  /* 0x000000a91a005986 */ /* 0x0001e2000c101910 */
[----:B------:R-:W-:Y:S02]  /*8bb0*/  LEA.HI.X R33, R33, UR11, R172, 0x2, P6 ;  /* 0x0000000b21217c11 */ /* 0x000fe4000b0f14ac */
[----:B------:R-:W-:-:S04]  /*8bc0*/  IADD3 R34, P6, R24, R170, RZ ;  /* 0x000000aa18227210 */ /* 0x000fc80007fde0ff */
[----:B------:R-:W-:Y:S02]  /*8bd0*/  IADD3.X R35, R25, R3, R171, P6, !PT ;  /* 0x0000000319237210 */ /* 0x000fe400037fe4ab */
[----:B------:R-:W-:Y:S01]  /*8be0*/  IADD3 R24, P6, R24, R118, RZ ;  /* 0x0000007618187210 */ /* 0x000fe20007fde0ff */
[----:B------:R-:W-:-:S03]  /*8bf0*/  IMAD.WIDE.U32 R34, R4, UR23, R34 ;  /* 0x0000001704227c25 */ /* 0x000fc6000f8e0022 */
[----:B------:R-:W-:Y:S01]  /*8c00*/  IADD3.X R25, R25, R3, R119, P6, !PT ;  /* 0x0000000319197210 */ /* 0x000fe200037fe477 */
[----:B0-----:R-:W-:Y:S08]  /*8c10*/  @!P1 BRA `(.L_x_146) ;  /* 0x0000000000049947 */ /* 0x001ff00003800000 */
[----:B------:R0:W5:Y:S02]  /*8c20*/  LDG.E.LTC128B R37, desc[UR16][R32.64] ;  /* 0x0000001020257981 */ /* 0x000164000c1e1920 */
.L_x_146:
[----:B------:R-:W-:Y:S05]  /*8c30*/  BSYNC B1 ;  /* 0x0000000000017941 */ /* 0x000fea0003800000 */
.L_x_145:
[----:B-----5:R-:W-:Y:S01]  /*8c40*/  FMUL R118, R37, UR22 ;  /* 0x0000001625767c20 */ /* 0x020fe20008400000 */
[----:B------:R-:W-:Y:S01]  /*8c50*/  IMAD.X R31, R36, 0x1, R151, P3 ;  /* 0x00000001241f7824 */ /* 0x000fe200018e0697 */
[----:B------:R-:W-:Y:S01]  /*8c60*/  ISETP.GT.AND P3, PT, R0, 0x78, P2 ;  /* 0x000000780000780c */ /* 0x000fe20001764270 */
[----:B------:R-:W-:Y:S02]  /*8c70*/  VIADD R3, R35, UR6 ;  /* 0x0000000623037c36 */ /* 0x000fe40008000000 */
[----:B------:R-:W-:Y:S01]  /*8c80*/  FFMA R167, R167, UR21, R118 ;  /* 0x00000015a7a77c23 */ /* 0x000fe20008000076 */
[----:B0-----:R-:W-:Y:S01]  /*8c90*/  LEA R32, P5, R34, UR10, 0x2 ;  /* 0x0000000a22207c11 */ /* 0x001fe2000f8a10ff */
[----:B------:R-:W-:Y:S01]  /*8ca0*/  BSSY B1, `(.L_x_147) ;  /* 0x0000006000017945 */ /* 0x000fe20003800000 */
[----:B------:R-:W-:Y:S02]  /*8cb0*/  IMAD.WIDE.U32 R24, R4, UR23, R24 ;  /* 0x0000001704187c25 */ /* 0x000fe4000f8e0018 */
[----:B------:R0:W-:Y:S01]  /*8cc0*/  @P1 STG.E desc[UR16][R30.64], R167 ;  /* 0x000000a71e001986 */ /* 0x0001e2000c101910 */
[----:B------:R-:W-:-:S04]  /*8cd0*/  LEA.HI.X R33, R34, UR11, R3, 0x2, P5 ;  /* 0x0000000b22217c11 */ /* 0x000fc8000a8f1403 */
[----:B------:R-:W-:Y:S05]  /*8ce0*/  @!P3 BRA `(.L_x_148) ;  /* 0x000000000004b947 */ /* 0x000fea0003800000 */
[----:B------:R0:W5:Y:S02]  /*8cf0*/  LDG.E.LTC128B R37, desc[UR16][R32.64+0x20] ;  /* 0x0000201020257981 */ /* 0x000164000c1e1920 */
.L_x_148:
[----:B------:R-:W-:Y:S05]  /*8d00*/  BSYNC B1 ;  /* 0x0000000000017941 */ /* 0x000fea0003800000 */
.L_x_147:
[----:B-----5:R-:W-:Y:S01]  /*8d10*/  FMUL R3, R37, UR22 ;  /* 0x0000001625037c20 */ /* 0x020fe20008400000 */
[----:B------:R-:W-:Y:S01]  /*8d20*/  ISETP.GT.AND P2, PT, R0, 0x79, P2 ;  /* 0x000000790000780c */ /* 0x000fe20001744270 */
[----:B------:R-:W-:Y:S01]  /*8d30*/  BSSY B1, `(.L_x_149) ;  /* 0x0000009000017945 */ /* 0x000fe20003800000 */
[----:B------:R-:W-:Y:S01]  /*8d40*/  IADD3 R25, R25, UR6, RZ ;  /* 0x0000000619197c10 */ /* 0x000fe2000fffe0ff */
[----:B------:R-:W-:Y:S01]  /*8d50*/  FFMA R3, R166, UR21, R3 ;  /* 0x00000015a6037c23 */ /* 0x000fe20008000003 */
[----:B------:R-:W-:Y:S02]  /*8d60*/  LEA R34, P5, R24, UR10, 0x2 ;  /* 0x0000000a18227c11 */ /* 0x000fe4000f8a10ff */
[----:B------:R-:W-:Y:S02]  /*8d70*/  ISETP.GT.AND P1, PT, R2, 0x80, PT ;  /* 0x000000800200780c */ /* 0x000fe40003f24270 */
[----:B------:R0:W-:Y:S01]  /*8d80*/  @P3 STG.E desc[UR16][R26.64+0x20], R3 ;  /* 0x000020031a003986 */ /* 0x0001e2000c101910 */
[----:B------:R-:W-:-:S04]  /*8d90*/  LEA.HI.X R35, R24, UR11, R25, 0x2, P5 ;  /* 0x0000000b18237c11 */ /* 0x000fc8000a8f1419 */
[----:B------:R-:W-:Y:S06]  /*8da0*/  @!P2 BRA `(.L_x_150) ;  /* 0x000000000004a947 */ /* 0x000fec0003800000 */
[----:B------:R0:W5:Y:S02]  /*8db0*/  LDG.E.LTC128B R37, desc[UR16][R34.64+0x20] ;  /* 0x0000201022257981 */ /* 0x000164000c1e1920 */
.L_x_150:
[----:B------:R-:W-:Y:S05]  /*8dc0*/  BSYNC B1 ;  /* 0x0000000000017941 */ /* 0x000fea0003800000 */
.L_x_149:
[----:B-----5:R-:W-:Y:S01]  /*8dd0*/  FMUL R4, R37, UR22 ;  /* 0x0000001625047c20 */ /* 0x020fe20008400000 */
[----:B------:R-:W-:Y:S01]  /*8de0*/  ISETP.GT.AND P3, PT, R0, RZ, P1 ;  /* 0x000000ff0000720c */ /* 0x000fe20000f64270 */
[----:B------:R-:W-:Y:S02]  /*8df0*/  BSSY B1, `(.L_x_151) ;  /* 0x0000005000017945 */ /* 0x000fe40003800000 */
[----:B------:R-:W-:-:S05]  /*8e00*/  FFMA R165, R165, UR21, R4 ;  /* 0x00000015a5a57c23 */ /* 0x000fca0008000004 */
[----:B------:R0:W-:Y:S05]  /*8e10*/  @P2 STG.E desc[UR16][R30.64+0x20], R165 ;  /* 0x000020a51e002986 */ /* 0x0001ea000c101910 */
[----:B------:R-:W-:Y:S05]  /*8e20*/  @!P3 BRA `(.L_x_152) ;  /* 0x000000000004b947 */ /* 0x000fea0003800000 */
[----:B------:R0:W5:Y:S02]  /*8e30*/  LDG.E.LTC128B R37, desc[UR16][R38.64+0x200] ;  /* 0x0002001026257981 */ /* 0x000164000c1e1920 */
.L_x_152:
[----:B------:R-:W-:Y:S05]  /*8e40*/  BSYNC B1 ;  /* 0x0000000000017941 */ /* 0x000fea0003800000 */
.L_x_151:
[----:B0----5:R-:W-:Y:S01]  /*8e50*/  FMUL R3, R37, UR22 ;  /* 0x0000001625037c20 */ /* 0x021fe20008400000 */
[----:B------:R-:W-:Y:S01]  /*8e60*/  ISETP.GT.AND P5, PT, R0, 0x1, P1 ;  /* 0x000000010000780c */ /* 0x000fe20000fa4270 */
[----:B------:R-:W-:Y:S01]  /*8e70*/  BSSY B1, `(.L_x_153) ;  /* 0x0000006000017945 */ /* 0x000fe20003800000 */
[----:B------:R-:W-:Y:S01]  /*8e80*/  ISETP.GT.AND P2, PT, R2, 0x88, PT ;  /* 0x000000880200780c */ /* 0x000fe20003f44270 */
[----:B------:R-:W-:-:S05]  /*8e90*/  FFMA R3, R164, UR21, R3 ;  /* 0x00000015a4037c23 */ /* 0x000fca0008000003 */
[----:B------:R0:W-:Y:S05]  /*8ea0*/  @P3 STG.E desc[UR16][R28.64+0x200], R3 ;  /* 0x000200031c003986 */ /* 0x0001ea000c101910 */
[----:B------:R-:W-:Y:S05]  /*8eb0*/  @!P5 BRA `(.L_x_154) ;  /* 0x000000000004d947 */ /* 0x000fea0003800000 */
[----:B------:R0:W5:Y:S02]  /*8ec0*/  LDG.E.LTC128B R37, desc[UR16][R42.64+0x200] ;  /* 0x000200102a257981 */ /* 0x000164000c1e1920 */
.L_x_154:
[----:B------:R-:W-:Y:S05]  /*8ed0*/  BSYNC B1 ;  /* 0x0000000000017941 */ /* 0x000fea0003800000 */
.L_x_153:
[----:B-----5:R-:W-:Y:S01]  /*8ee0*/  FMUL R2, R37, UR22 ;  /* 0x0000001625027c20 */ /* 0x020fe20008400000 */
[----:B------:R-:W-:Y:S01]  /*8ef0*/  ISETP.GT.AND P3, PT, R0, RZ, P2 ;  /* 0x000000ff0000720c */ /* 0x000fe20001764270 */
[----:B------:R-:W-:Y:S02]  /*8f00*/  BSSY B1, `(.L_x_155) ;  /* 0x0000005000017945 */ /* 0x000fe40003800000 */
[----:B------:R-:W-:-:S05]  /*8f10*/  FFMA R163, R163, UR21, R2 ;  /* 0x00000015a3a37c23 */ /* 0x000fca0008000002 */
[----:B------:R0:W-:Y:S05]  /*8f20*/  @P5 STG.E desc[UR16][R40.64+0x200], R163 ;  /* 0x000200a328005986 */ /* 0x0001ea000c101910 */
[----:B------:R-:W-:Y:S05]  /*8f30*/  @!P3 BRA `(.L_x_156) ;  /* 0x000000000004b947 */ /* 0x000fea0003800000 */
[----:B------:R0:W5:Y:S02]  /*8f40*/  LDG.E.LTC128B R37, desc[UR16][R38.64+0x220] ;  /* 0x0002201026257981 */ /* 0x000164000c1e1920 */
.L_x_156:
[----:B------:R-:W-:Y:S05]  /*8f50*/  BSYNC B1 ;  /* 0x0000000000017941 */ /* 0x000fea0003800000 */
.L_x_155:
[----:B0----5:R-:W-:Y:S01]  /*8f60*/  FMUL R3, R37, UR22 ;  /* 0x0000001625037c20 */ /* 0x021fe20008400000 */
[----:B------:R-:W-:Y:S01]  /*8f70*/  ISETP.GT.AND P5, PT, R0, 0x1, P2 ;  /* 0x000000010000780c */ /* 0x000fe200017a4270 */
[----:B------:R-:W-:Y:S02]  /*8f80*/  BSSY B1, `(.L_x_157) ;  /* 0x0000005000017945 */ /* 0x000fe40003800000 */
[----:B------:R-:W-:-:S05]  /*8f90*/  FFMA R3, R162, UR21, R3 ;  /* 0x00000015a2037c23 */ /* 0x000fca0008000003 */
[----:B------:R0:W-:Y:S05]  /*8fa0*/  @P3 STG.E desc[UR16][R28.64+0x220], R3 ;  /* 0x000220031c003986 */ /* 0x0001ea000c101910 */
[----:B------:R-:W-:Y:S05]  /*8fb0*/  @!P5 BRA `(.L_x_158) ;  /* 0x000000000004d947 */ /* 0x000fea0003800000 */
[----:B------:R0:W5:Y:S02]  /*8fc0*/  LDG.E.LTC128B R37, desc[UR16][R42.64+0x220] ;  /* 0x000220102a257981 */ /* 0x000164000c1e1920 */
.L_x_158:
[----:B------:R-:W-:Y:S05]  /*8fd0*/  BSYNC B1 ;  /* 0x0000000000017941 */ /* 0x000fea0003800000 */
.L_x_157:
[----:B-----5:R-:W-:Y:S01]  /*8fe0*/  FMUL R2, R37, UR22 ;  /* 0x0000001625027c20 */ /* 0x020fe20008400000 */
[----:B------:R-:W-:Y:S01]  /*8ff0*/  ISETP.GT.AND P3, PT, R0, 0x8, P1 ;  /* 0x000000080000780c */ /* 0x000fe20000f64270 */
[----:B------:R-:W-:Y:S02]  /*9000*/  BSSY B1, `(.L_x_159) ;  /* 0x0000005000017945 */ /* 0x000fe40003800000 */
[----:B------:R-:W-:-:S05]  /*9010*/  FFMA R161, R161, UR21, R2 ;  /* 0x00000015a1a17c23 */ /* 0x000fca0008000002 */
[----:B------:R0:W-:Y:S05]  /*9020*/  @P5 STG.E desc[UR16][R40.64+0x220], R161 ;  /* 0x000220a128005986 */ /* 0x0001ea000c101910 */
[----:B------:R-:W-:Y:S05]  /*9030*/  @!P3 BRA `(.L_x_160) ;  /* 0x000000000004b947 */ /* 0x000fea0003800000 */
[----:B------:R0:W5:Y:S02]  /*9040*/  LDG.E.LTC128B R37, desc[UR16][R48.64+0x200] ;  /* 0x0002001030257981 */ /* 0x000164000c1e1920 */
.L_x_160:
[----:B------:R-:W-:Y:S05]  /*9050*/  BSYNC B1 ;  /* 0x0000000000017941 */ /* 0x000fea0003800000 */
.L_x_159:
[----:B0----5:R-:W-:Y:S01]  /*9060*/  FMUL R3, R37, UR22 ;  /* 0x0000001625037c20 */ /* 0x021fe20008400000 */
[----:B------:R-:W-:Y:S01]  /*9070*/  ISETP.GT.AND P5, PT, R0, 0x9, P1 ;  /* 0x000000090000780c */ /* 0x000fe20000fa4270 */
[----:B------:R-:W-:Y:S02]  /*9080*/  BSSY B1, `(.L_x_161) ;  /* 0x0000005000017945 */ /* 0x000fe40003800000 */
[----:B------:R-:W-:-:S05]  /*9090*/  FFMA R3, R160, UR21, R3 ;  /* 0x00000015a0037c23 */ /* 0x000fca0008000003 */
[----:B------:R0:W-:Y:S05]  /*90a0*/  @P3 STG.E desc[UR16][R44.64+0x200], R3 ;  /* 0x000200032c003986 */ /* 0x0001ea000c101910 */
[----:B------:R-:W-:Y:S05]  /*90b0*/  @!P5 BRA `(.L_x_162) ;  /* 0x000000000004d947 */ /* 0x000fea0003800000 */
[----:B------:R0:W5:Y:S02]  /*90c0*/  LDG.E.LTC128B R37, desc[UR16][R50.64+0x200] ;  /* 0x0002001032257981 */ /* 0x000164000c1e1920 */
.L_x_162:
[----:B------:R-:W-:Y:S05]  /*90d0*/  BSYNC B1 ;  /* 0x0000000000017941 */ /* 0x000fea0003800000 */
.L_x_161:
[----:B-----5:R-:W-:Y:S01]  /*90e0*/  FMUL R2, R37, UR22 ;  /* 0x0000001625027c20 */ /* 0x020fe20008400000 */
[----:B------:R-:W-:Y:S01]  /*90f0*/  ISETP.GT.AND P3, PT, R0, 0x8, P2 ;  /* 0x000000080000780c */ /* 0x000fe20001764270 */
[----:B------:R-:W-:Y:S02]  /*9100*/  BSSY B1, `(.L_x_163) ;  /* 0x0000005000017945 */ /* 0x000fe40003800000 */
[----:B------:R-:W-:-:S05]  /*9110*/  FFMA R159, R159, UR21, R2 ;  /* 0x000000159f9f7c23 */ /* 0x000fca0008000002 */
[----:B------:R0:W-:Y:S05]  /*9120*/  @P5 STG.E desc[UR16][R46.64+0x200], R159 ;  /* 0x0002009f2e005986 */ /* 0x0001ea000c101910 */
[----:B------:R-:W-:Y:S05]  /*9130*/  @!P3 BRA `(.L_x_164) ;  /* 0x000000000004b947 */ /* 0x000fea0003800000 */
[----:B------:R0:W5:Y:S02]  /*9140*/  LDG.E.LTC128B R37, desc[UR16][R48.64+0x220] ;  /* 0x0002201030257981 */ /* 0x000164000c1e1920 */
.L_x_164:
[----:B------:R-:W-:Y:S05]  /*9150*/  BSYNC B1 ;  /* 0x0000000000017941 */ /* 0x000fea0003800000 */
.L_x_163:
[----:B0----5:R-:W-:Y:S01]  /*9160*/  FMUL R3, R37, UR22 ;  /* 0x0000001625037c20 */ /* 0x021fe20008400000 */
[----:B------:R-:W-:Y:S01]  /*9170*/  ISETP.GT.AND P5, PT, R0, 0x9, P2 ;  /* 0x000000090000780c */ /* 0x000fe200017a4270 */
[----:B------:R-:W-:Y:S02]  /*9180*/  BSSY B1, `(.L_x_165) ;  /* 0x0000005000017945 */ /* 0x000fe40003800000 */
[----:B------:R-:W-:-:S05]  /*9190*/  FFMA R3, R158, UR21, R3 ;  /* 0x000000159e037c23 */ /* 0x000fca0008000003 */
[----:B------:R0:W-:Y:S05]  /*91a0*/  @P3 STG.E desc[UR16][R44.64+0x220], R3 ;  /* 0x000220032c003986 */ /* 0x0001ea000c101910 */
[----:B------:R-:W-:Y:S05]  /*91b0*/  @!P5 BRA `(.L_x_166) ;  /* 0x000000000004d947 */ /* 0x000fea0003800000 */
[----:B------:R0:W5:Y:S02]  /*91c0*/  LDG.E.LTC128B R37, desc[UR16][R50.64+0x220] ;  /* 0x0002201032257981 */ /* 0x000164000c1e1920 */
.L_x_166:
[----:B------:R-:W-:Y:S05]  /*91d0*/  BSYNC B1 ;  /* 0x0000000000017941 */ /* 0x000fea0003800000 */
.L_x_165:
[----:B-----5:R-:W-:Y:S01]  /*91e0*/  FMUL R2, R37, UR22 ;  /* 0x0000001625027c20 */ /* 0x020fe20008400000 */
[----:B------:R-:W-:Y:S01]  /*91f0*/  ISETP.GT.AND P3, PT, R0, 0x10, P1 ;  /* 0x000000100000780c */ /* 0x000fe20000f64270 */
[----:B------:R-:W-:Y:S02]  /*9200*/  BSSY B1, `(.L_x_167) ;  /* 0x0000005000017945 */ /* 0x000fe40003800000 */
[----:B------:R-:W-:-:S05]  /*9210*/  FFMA R157, R157, UR21, R2 ;  /* 0x000000159d9d7c23 */ /* 0x000fca0008000002 */
[----:B------:R0:W-:Y:S05]  /*9220*/  @P5 STG.E desc[UR16][R46.64+0x220], R157 ;  /* 0x0002209d2e005986 */ /* 0x0001ea000c101910 */
[----:B------:R-:W-:Y:S05]  /*9230*/  @!P3 BRA `(.L_x_168) ;  /* 0x000000000004b947 */ /* 0x000fea0003800000 */
[----:B------:R0:W5:Y:S02]  /*9240*/  LDG.E.LTC128B R37, desc[UR16][R54.64+0x200] ;  /* 0x0002001036257981 */ /* 0x000164000c1e1920 */
.L_x_168:
[----:B------:R-:W-:Y:S05]  /*9250*/  BSYNC B1 ;  /* 0x0000000000017941 */ /* 0x000fea0003800000 */
.L_x_167:
[----:B0----5:R-:W-:Y:S01]  /*9260*/  FMUL R3, R37, UR22 ;  /* 0x0000001625037c20 */ /* 0x021fe20008400000 */
[----:B------:R-:W-:Y:S01]  /*9270*/  ISETP.GT.AND P5, PT, R0, 0x11, P1 ;  /* 0x000000110000780c */ /* 0x000fe20000fa4270 */
[----:B------:R-:W-:Y:S02]  /*9280*/  BSSY B1, `(.L_x_169) ;  /* 0x0000005000017945 */ /* 0x000fe40003800000 */
[----:B------:R-:W-:-:S05]  /*9290*/  FFMA R3, R156, UR21, R3 ;  /* 0x000000159c037c23 */ /* 0x000fca0008000003 */
[----:B------:R0:W-:Y:S05]  /*92a0*/  @P3 STG.E desc[UR16][R52.64+0x200], R3 ;  /* 0x0002000334003986 */ /* 0x0001ea000c101910 */
[----:B------:R-:W-:Y:S05]  /*92b0*/  @!P5 BRA `(.L_x_170) ;  /* 0x000000000004d947 */ /* 0x000fea0003800000 */
[----:B------:R0:W5:Y:S02]  /*92c0*/  LDG.E.LTC128B R37, desc[UR16][R58.64+0x200] ;  /* 0x000200103a257981 */ /* 0x000164000c1e1920 */
.L_x_170:
[----:B------:R-:W-:Y:S05]  /*92d0*/  BSYNC B1 ;  /* 0x0000000000017941 */ /* 0x000fea0003800000 */
.L_x_169:
[----:B-----5:R-:W-:Y:S01]  /*92e0*/  FMUL R2, R37, UR22 ;  /* 0x0000001625027c20 */ /* 0x020fe20008400000 */
[----:B------:R-:W-:Y:S01]  /*92f0*/  ISETP.GT.AND P3, PT, R0, 0x10, P2 ;  /* 0x000000100000780c */ /* 0x000fe20001764270 */
[----:B------:R-:W-:Y:S02]  /*9300*/  BSSY B1, `(.L_x_171) ;  /* 0x0000005000017945 */ /* 0x000fe40003800000 */
[----:B------:R-:W-:-:S05]  /*9310*/  FFMA R23, R23, UR21, R2 ;  /* 0x0000001517177c23 */ /* 0x000fca0008000002 */
[----:B------:R0:W-:Y:S05]  /*9320*/  @P5 STG.E desc[UR16][R56.64+0x200], R23 ;  /* 0x0002001738005986 */ /* 0x0001ea000c101910 */
[----:B------:R-:W-:Y:S05]  /*9330*/  @!P3 BRA `(.L_x_172) ;  /* 0x000000000004b947 */ /* 0x000fea0003800000 */
[----:B------:R0:W5:Y:S02]  /*9340*/  LDG.E.LTC128B R37, desc[UR16][R54.64+0x220] ;  /* 0x0002201036257981 */ /* 0x000164000c1e1920 */
.L_x_172:
[----:B------:R-:W-:Y:S05]  /*9350*/  BSYNC B1 ;  /* 0x0000000000017941 */ /* 0x000fea0003800000 */
.L_x_171:
[----:B0----5:R-:W-:Y:S01]  /*9360*/  FMUL R3, R37, UR22 ;  /* 0x0000001625037c20 */ /* 0x021fe20008400000 */
[----:B------:R-:W-:Y:S01]  /*9370*/  ISETP.GT.AND P5, PT, R0, 0x11, P2 ;  /* 0x000000110000780c */ /* 0x000fe200017a4270 */
[----:B------:R-:W-:Y:S02]  /*9380*/  BSSY B1, `(.L_x_173) ;  /* 0x0000005000017945 */ /* 0x000fe40003800000 */
[----:B------:R-:W-:-:S05]  /*9390*/  FFMA R3, R22, UR21, R3 ;  /* 0x0000001516037c23 */ /* 0x000fca0008000003 */
[----:B------:R0:W-:Y:S05]  /*93a0*/  @P3 STG.E desc[UR16][R52.64+0x220], R3 ;  /* 0x0002200334003986 */ /* 0x0001ea000c101910 */
[----:B------:R-:W-:Y:S05]  /*93b0*/  @!P5 BRA `(.L_x_174) ;  /* 0x000000000004d947 */ /* 0x000fea0003800000 */
[----:B------:R0:W5:Y:S02]  /*93c0*/  LDG.E.LTC128B R37, desc[UR16][R58.64+0x220] ;  /* 0x000220103a257981 */ /* 0x000164000c1e1920 */
.L_x_174:
[----:B------:R-:W-:Y:S05]  /*93d0*/  BSYNC B1 ;  /* 0x0000000000017941 */ /* 0x000fea0003800000 */
.L_x_173:
[----:B-----5:R-:W-:Y:S01]  /*93e0*/  FMUL R2, R37, UR22 ;  /* 0x0000001625027c20 */ /* 0x020fe20008400000 */
[----:B------:R-:W-:Y:S01]  /*93f0*/  ISETP.GT.AND P3, PT, R0, 0x18, P1 ;  /* 0x000000180000780c */ /* 0x000fe20000f64270 */
[----:B------:R-:W-:Y:S02]  /*9400*/  BSSY B1, `(.L_x_175) ;  /* 0x0000005000017945 */ /* 0x000fe40003800000 */
[----:B------:R-:W-:-:S05]  /*9410*/  FFMA R21, R21, UR21, R2 ;  /* 0x0000001515157c23 */ /* 0x000fca0008000002 */
[----:B------:R0:W-:Y:S05]  /*9420*/  @P5 STG.E desc[UR16][R56.64+0x220], R21 ;  /* 0x0002201538005986 */ /* 0x0001ea000c101910 */
[----:B------:R-:W-:Y:S05]  /*9430*/  @!P3 BRA `(.L_x_176) ;  /* 0x000000000004b947 */ /* 0x000fea0003800000 */
[----:B------:R0:W5:Y:S02]  /*9440*/  LDG.E.LTC128B R37, desc[UR16][R60.64+0x200] ;  /* 0x000200103c257981 */ /* 0x000164000c1e1920 */
.L_x_176:
[----:B------:R-:W-:Y:S05]  /*9450*/  BSYNC B1 ;  /* 0x0000000000017941 */ /* 0x000fea0003800000 */
.L_x_175:
[----:B0----5:R-:W-:Y:S01]  /*9460*/  FMUL R3, R37, UR22 ;  /* 0x0000001625037c20 */ /* 0x021fe20008400000 */
[----:B------:R-:W-:Y:S01]  /*9470*/  ISETP.GT.AND P5, PT, R0, 0x19, P1 ;  /* 0x000000190000780c */ /* 0x000fe20000fa4270 */
[----:B------:R-:W-:Y:S02]  /*9480*/  BSSY B1, `(.L_x_177) ;  /* 0x0000005000017945 */ /* 0x000fe40003800000 */
[----:B------:R-:W-:-:S05]  /*9490*/  FFMA R3, R20, UR21, R3 ;  /* 0x0000001514037c23 */ /* 0x000fca0008000003 */
[----:B------:R0:W-:Y:S05]  /*94a0*/  @P3 STG.E desc[UR16][R62.64+0x200], R3 ;  /* 0x000200033e003986 */ /* 0x0001ea000c101910 */
[----:B------:R-:W-:Y:S05]  /*94b0*/  @!P5 BRA `(.L_x_178) ;  /* 0x000000000004d947 */ /* 0x000fea0003800000 */
[----:B------:R0:W5:Y:S02]  /*94c0*/  LDG.E.LTC128B R37, desc[UR16][R66.64+0x200] ;  /* 0x0002001042257981 */ /* 0x000164000c1e1920 */
.L_x_178:
[----:B------:R-:W-:Y:S05]  /*94d0*/  BSYNC B1 ;  /* 0x0000000000017941 */ /* 0x000fea0003800000 */
.L_x_177:
[----:B-----5:R-:W-:Y:S01]  /*94e0*/  FMUL R2, R37, UR22 ;  /* 0x0000001625027c20 */ /* 0x020fe20008400000 */
[----:B------:R-:W-:Y:S01]  /*94f0*/  ISETP.GT.AND P3, PT, R0, 0x18, P2 ;  /* 0x000000180000780c */ /* 0x000fe20001764270 */
[----:B------:R-:W-:Y:S02]  /*9500*/  BSSY B1, `(.L_x_179) ;  /* 0x0000005000017945 */ /* 0x000fe40003800000 */
[----:B------:R-:W-:-:S05]  /*9510*/  FFMA R19, R19, UR21, R2 ;  /* 0x0000001513137c23 */ /* 0x000fca0008000002 */
[----:B------:R0:W-:Y:S05]  /*9520*/  @P5 STG.E desc[UR16][R64.64+0x200], R19 ;  /* 0x0002001340005986 */ /* 0x0001ea000c101910 */
[----:B------:R-:W-:Y:S05]  /*9530*/  @!P3 BRA `(.L_x_180) ;  /* 0x000000000004b947 */ /* 0x000fea0003800000 */
[----:B------:R0:W5:Y:S02]  /*9540*/  LDG.E.LTC128B R37, desc[UR16][R60.64+0x220] ;  /* 0x000220103c257981 */ /* 0x000164000c1e1920 */
.L_x_180:
[----:B------:R-:W-:Y:S05]  /*9550*/  BSYNC B1 ;  /* 0x0000000000017941 */ /* 0x000fea0003800000 */
.L_x_179:
[----:B0----5:R-:W-:Y:S01]  /*9560*/  FMUL R3, R37, UR22 ;  /* 0x0000001625037c20 */ /* 0x021fe20008400000 */
[----:B------:R-:W-:Y:S01]  /*9570*/  ISETP.GT.AND P5, PT, R0, 0x19, P2 ;  /* 0x000000190000780c */ /* 0x000fe200017a4270 */
[----:B------:R-:W-:Y:S02]  /*9580*/  BSSY B1, `(.L_x_181) ;  /* 0x0000005000017945 */ /* 0x000fe40003800000 */
[----:B------:R-:W-:-:S05]  /*9590*/  FFMA R3, R18, UR21, R3 ;  /* 0x0000001512037c23 */ /* 0x000fca0008000003 */
[----:B------:R0:W-:Y:S05]  /*95a0*/  @P3 STG.E desc[UR16][R62.64+0x220], R3 ;  /* 0x000220033e003986 */ /* 0x0001ea000c101910 */
[----:B------:R-:W-:Y:S05]  /*95b0*/  @!P5 BRA `(.L_x_182) ;  /* 0x000000000004d947 */ /* 0x000fea0003800000 */
[----:B------:R0:W5:Y:S02]  /*95c0*/  LDG.E.LTC128B R37, desc[UR16][R66.64+0x220] ;  /* 0x0002201042257981 */ /* 0x000164000c1e1920 */
.L_x_182:
[----:B------:R-:W-:Y:S05]  /*95d0*/  BSYNC B1 ;  /* 0x0000000000017941 */ /* 0x000fea0003800000 */
.L_x_181:
[----:B-----5:R-:W-:Y:S01]  /*95e0*/  FMUL R2, R37, UR22 ;  /* 0x0000001625027c20 */ /* 0x020fe20008400000 */
[----:B------:R-:W-:Y:S01]  /*95f0*/  ISETP.GT.AND P3, PT, R0, 0x20, P1 ;  /* 0x000000200000780c */ /* 0x000fe20000f64270 */
[----:B------:R-:W-:Y:S02]  /*9600*/  BSSY B1, `(.L_x_183) ;  /* 0x0000005000017945 */ /* 0x000fe40003800000 */
[----:B------:R-:W-:-:S05]  /*9610*/  FFMA R17, R17, UR21, R2 ;  /* 0x0000001511117c23 */ /* 0x000fca0008000002 */
[----:B------:R0:W-:Y:S05]  /*9620*/  @P5 STG.E desc[UR16][R64.64+0x220], R17 ;  /* 0x0002201140005986 */ /* 0x0001ea000c101910 */
[----:B------:R-:W-:Y:S05]  /*9630*/  @!P3 BRA `(.L_x_184) ;  /* 0x000000000004b947 */ /* 0x000fea0003800000 */
[----:B------:R0:W5:Y:S02]  /*9640*/  LDG.E.LTC128B R37, desc[UR16][R70.64+0x200] ;  /* 0x0002001046257981 */ /* 0x000164000c1e1920 */
.L_x_184:
[----:B------:R-:W-:Y:S05]  /*9650*/  BSYNC B1 ;  /* 0x0000000000017941 */ /* 0x000fea0003800000 */
.L_x_183:
[----:B0----5:R-:W-:Y:S01]  /*9660*/  FMUL R3, R37, UR22 ;  /* 0x0000001625037c20 */ /* 0x021fe20008400000 */
[----:B------:R-:W-:Y:S01]  /*9670*/  ISETP.GT.AND P5, PT, R0, 0x21, P1 ;  /* 0x000000210000780c */ /* 0x000fe20000fa4270 */
[----:B------:R-:W-:Y:S02]  /*9680*/  BSSY B1, `(.L_x_185) ;  /* 0x0000005000017945 */ /* 0x000fe40003800000 */
[----:B------:R-:W-:-:S05]  /*9690*/  FFMA R3, R16, UR21, R3 ;  /* 0x0000001510037c23 */ /* 0x000fca0008000003 */
[----:B------:R0:W-:Y:S05]  /*96a0*/  @P3 STG.E desc[UR16][R68.64+0x200], R3 ;  /* 0x0002000344003986 */ /* 0x0001ea000c101910 */
[----:B------:R-:W-:Y:S05]  /*96b0*/  @!P5 BRA `(.L_x_186) ;  /* 0x000000000004d947 */ /* 0x000fea0003800000 */
[----:B------:R0:W5:Y:S02]  /*96c0*/  LDG.E.LTC128B R37, desc[UR16][R74.64+0x200] ;  /* 0x000200104a257981 */ /* 0x000164000c1e1920 */
.L_x_186:
[----:B------:R-:W-:Y:S05]  /*96d0*/  BSYNC B1 ;  /* 0x0000000000017941 */ /* 0x000fea0003800000 */
.L_x_185:
[----:B-----5:R-:W-:Y:S01]  /*96e0*/  FMUL R2, R37, UR22 ;  /* 0x0000001625027c20 */ /* 0x020fe20008400000 */
[----:B------:R-:W-:Y:S01]  /*96f0*/  ISETP.GT.AND P3, PT, R0, 0x20, P2 ;  /* 0x000000200000780c */ /* 0x000fe20001764270 */
[----:B------:R-:W-:Y:S02]  /*9700*/  BSSY B1, `(.L_x_187) ;  /* 0x0000005000017945 */ /* 0x000fe40003800000 */
[----:B------:R-:W-:-:S05]  /*9710*/  FFMA R15, R15, UR21, R2 ;  /* 0x000000150f0f7c23 */ /* 0x000fca0008000002 */
[----:B------:R0:W-:Y:S05]  /*9720*/  @P5 STG.E desc[UR16][R72.64+0x200], R15 ;  /* 0x0002000f48005986 */ /* 0x0001ea000c101910 */
[----:B------:R-:W-:Y:S05]  /*9730*/  @!P3 BRA `(.L_x_188) ;  /* 0x000000000004b947 */ /* 0x000fea0003800000 */
[----:B------:R0:W5:Y:S02]  /*9740*/  LDG.E.LTC128B R37, desc[UR16][R70.64+0x220] ;  /* 0x0002201046257981 */ /* 0x000164000c1e1920 */
.L_x_188:
[----:B------:R-:W-:Y:S05]  /*9750*/  BSYNC B1 ;  /* 0x0000000000017941 */ /* 0x000fea0003800000 */
.L_x_187:
[----:B0----5:R-:W-:Y:S01]  /*9760*/  FMUL R3, R37, UR22 ;  /* 0x0000001625037c20 */ /* 0x021fe20008400000 */
[----:B------:R-:W-:Y:S01]  /*9770*/  ISETP.GT.AND P5, PT, R0, 0x21, P2 ;  /* 0x000000210000780c */ /* 0x000fe200017a4270 */
[----:B------:R-:W-:Y:S02]  /*9780*/  BSSY B1, `(.L_x_189) ;  /* 0x0000005000017945 */ /* 0x000fe40003800000 */
[----:B------:R-:W-:-:S05]  /*9790*/  FFMA R3, R14, UR21, R3 ;  /* 0x000000150e037c23 */ /* 0x000fca0008000003 */
[----:B------:R0:W-:Y:S05]  /*97a0*/  @P3 STG.E desc[UR16][R68.64+0x220], R3 ;  /* 0x0002200344003986 */ /* 0x0001ea000c101910 */
[----:B------:R-:W-:Y:S05]  /*97b0*/  @!P5 BRA `(.L_x_190) ;  /* 0x000000000004d947 */ /* 0x000fea0003800000 */
[----:B------:R0:W5:Y:S02]  /*97c0*/  LDG.E.LTC128B R37, desc[UR16][R74.64+0x220] ;  /* 0x000220104a257981 */ /* 0x000164000c1e1920 */
.L_x_190:
[----:B------:R-:W-:Y:S05]  /*97d0*/  BSYNC B1 ;  /* 0x0000000000017941 */ /* 0x000fea0003800000 */
.L_x_189:
[----:B-----5:R-:W-:Y:S01]  /*97e0*/  FMUL R2, R37, UR22 ;  /* 0x0000001625027c20 */ /* 0x020fe20008400000 */
[----:B------:R-:W-:Y:S01]  /*97f0*/  ISETP.GT.AND P3, PT, R0, 0x28, P1 ;  /* 0x000000280000780c */ /* 0x000fe20000f64270 */
[----:B------:R-:W-:Y:S02]  /*9800*/  BSSY B1, `(.L_x_191) ;  /* 0x0000005000017945 */ /* 0x000fe40003800000 */
[----:B------:R-:W-:-:S05]  /*9810*/  FFMA R13, R13, UR21, R2 ;  /* 0x000000150d0d7c23 */ /* 0x000fca0008000002 */
[----:B------:R0:W-:Y:S05]  /*9820*/  @P5 STG.E desc[UR16][R72.64+0x220], R13 ;  /* 0x0002200d48005986 */ /* 0x0001ea000c101910 */
[----:B------:R-:W-:Y:S05]  /*9830*/  @!P3 BRA `(.L_x_192) ;  /* 0x000000000004b947 */ /* 0x000fea0003800000 */
[----:B------:R0:W5:Y:S02]  /*9840*/  LDG.E.LTC128B R37, desc[UR16][R88.64+0x200] ;  /* 0x0002001058257981 */ /* 0x000164000c1e1920 */
.L_x_192:
[----:B------:R-:W-:Y:S05]  /*9850*/  BSYNC B1 ;  /* 0x0000000000017941 */ /* 0x000fea0003800000 */
.L_x_191:
[----:B0----5:R-:W-:Y:S01]  /*9860*/  FMUL R3, R37, UR22 ;  /* 0x0000001625037c20 */ /* 0x021fe20008400000 */
[----:B------:R-:W-:Y:S01]  /*9870*/  ISETP.GT.AND P5, PT, R0, 0x29, P1 ;  /* 0x000000290000780c */ /* 0x000fe20000fa4270 */
[----:B------:R-:W-:Y:S02]  /*9880*/  BSSY B1, `(.L_x_193) ;  /* 0x0000005000017945 */ /* 0x000fe40003800000 */
[----:B------:R-:W-:-:S05]  /*9890*/  FFMA R3, R12, UR21, R3 ;  /* 0x000000150c037c23 */ /* 0x000fca0008000003 */
[----:B------:R0:W-:Y:S05]  /*98a0*/  @P3 STG.E desc[UR16][R82.64+0x200], R3 ;  /* 0x0002000352003986 */ /* 0x0001ea000c101910 */
[----:B------:R-:W-:Y:S05]  /*98b0*/  @!P5 BRA `(.L_x_194) ;  /* 0x000000000004d947 */ /* 0x000fea0003800000 */
[----:B------:R0:W5:Y:S02]  /*98c0*/  LDG.E.LTC128B R37, desc[UR16][R86.64+0x200] ;  /* 0x0002001056257981 */ /* 0x000164000c1e1920 */
.L_x_194:
[----:B------:R-:W-:Y:S05]  /*98d0*/  BSYNC B1 ;  /* 0x0000000000017941 */ /* 0x000fea0003800000 */
.L_x_193:
[----:B-----5:R-:W-:Y:S01]  /*98e0*/  FMUL R2, R37, UR22 ;  /* 0x0000001625027c20 */ /* 0x020fe20008400000 */
[----:B------:R-:W-:Y:S01]  /*98f0*/  ISETP.GT.AND P3, PT, R0, 0x28, P2 ;  /* 0x000000280000780c */ /* 0x000fe20001764270 */
[----:B------:R-:W-:Y:S02]  /*9900*/  BSSY B1, `(.L_x_195) ;  /* 0x0000005000017945 */ /* 0x000fe40003800000 */
[----:B------:R-:W-:-:S05]  /*9910*/  FFMA R11, R11, UR21, R2 ;  /* 0x000000150b0b7c23 */ /* 0x000fca0008000002 */
[----:B------:R0:W-:Y:S05]  /*9920*/  @P5 STG.E desc[UR16][R84.64+0x200], R11 ;  /* 0x0002000b54005986 */ /* 0x0001ea000c101910 */
[----:B------:R-:W-:Y:S05]  /*9930*/  @!P3 BRA `(.L_x_196) ;  /* 0x000000000004b947 */ /* 0x000fea0003800000 */
[----:B------:R0:W5:Y:S02]  /*9940*/  LDG.E.LTC128B R37, desc[UR16][R88.64+0x220] ;  /* 0x0002201058257981 */ /* 0x000164000c1e1920 */
.L_x_196:
[----:B------:R-:W-:Y:S05]  /*9950*/  BSYNC B1 ;  /* 0x0000000000017941 */ /* 0x000fea0003800000 */
.L_x_195:
[----:B0----5:R-:W-:Y:S01]  /*9960*/  FMUL R3, R37, UR22 ;  /* 0x0000001625037c20 */ /* 0x021fe20008400000 */
[----:B------:R-:W-:Y:S01]  /*9970*/  ISETP.GT.AND P5, PT, R0, 0x29, P2 ;  /* 0x000000290000780c */ /* 0x000fe200017a4270 */
[----:B------:R-:W-:Y:S02]  /*9980*/  BSSY B1, `(.L_x_197) ;  /* 0x0000005000017945 */ /* 0x000fe40003800000 */
[----:B------:R-:W-:-:S05]  /*9990*/  FFMA R3, R10, UR21, R3 ;  /* 0x000000150a037c23 */ /* 0x000fca0008000003 */
[----:B------:R0:W-:Y:S05]  /*99a0*/  @P3 STG.E desc[UR16][R82.64+0x220], R3 ;  /* 0x0002200352003986 */ /* 0x0001ea000c101910 */
[----:B------:R-:W-:Y:S05]  /*99b0*/  @!P5 BRA `(.L_x_198) ;  /* 0x000000000004d947 */ /* 0x000fea0003800000 */
[----:B------:R0:W5:Y:S02]  /*99c0*/  LDG.E.LTC128B R37, desc[UR16][R86.64+0x220] ;  /* 0x0002201056257981 */ /* 0x000164000c1e1920 */
.L_x_198:
[----:B------:R-:W-:Y:S05]  /*99d0*/  BSYNC B1 ;  /* 0x0000000000017941 */ /* 0x000fea0003800000 */
.L_x_197:
[----:B-----5:R-:W-:Y:S01]  /*99e0*/  FMUL R2, R37, UR22 ;  /* 0x0000001625027c20 */ /* 0x020fe20008400000 */
[----:B------:R-:W-:Y:S01]  /*99f0*/  ISETP.GT.AND P3, PT, R0, 0x30, P1 ;  /* 0x000000300000780c */ /* 0x000fe20000f64270 */
[----:B------:R-:W-:Y:S02]  /*9a00*/  BSSY B1, `(.L_x_199) ;  /* 0x0000005000017945 */ /* 0x000fe40003800000 */
[----:B------:R-:W-:-:S05]  /*9a10*/  FFMA R9, R9, UR21, R2 ;  /* 0x0000001509097c23 */ /* 0x000fca0008000002 */
[----:B------:R0:W-:Y:S05]  /*9a20*/  @P5 STG.E desc[UR16][R84.64+0x220], R9 ;  /* 0x0002200954005986 */ /* 0x0001ea000c101910 */
[----:B------:R-:W-:Y:S05]  /*9a30*/  @!P3 BRA `(.L_x_200) ;  /* 0x000000000004b947 */ /* 0x000fea0003800000 */
[----:B------:R0:W5:Y:S02]  /*9a40*/  LDG.E.LTC128B R37, desc[UR16][R94.64+0x200] ;  /* 0x000200105e257981 */ /* 0x000164000c1e1920 */
.L_x_200:
[----:B------:R-:W-:Y:S05]  /*9a50*/  BSYNC B1 ;  /* 0x0000000000017941 */ /* 0x000fea0003800000 */
.L_x_199:
[----:B0----5:R-:W-:Y:S01]  /*9a60*/  FMUL R3, R37, UR22 ;  /* 0x0000001625037c20 */ /* 0x021fe20008400000 */
[----:B------:R-:W-:Y:S01]  /*9a70*/  ISETP.GT.AND P5, PT, R0, 0x31, P1 ;  /* 0x000000310000780c */ /* 0x000fe20000fa4270 */
[----:B------:R-:W-:Y:S02]  /*9a80*/  BSSY B1, `(.L_x_201) ;  /* 0x0000005000017945 */ /* 0x000fe40003800000 */
[----:B------:R-:W-:-:S05]  /*9a90*/  FFMA R3, R8, UR21, R3 ;  /* 0x0000001508037c23 */ /* 0x000fca0008000003 */
[----:B------:R0:W-:Y:S05]  /*9aa0*/  @P3 STG.E desc[UR16][R90.64+0x200], R3 ;  /* 0x000200035a003986 */ /* 0x0001ea000c101910 */
[----:B------:R-:W-:Y:S05]  /*9ab0*/  @!P5 BRA `(.L_x_202) ;  /* 0x000000000004d947 */ /* 0x000fea0003800000 */
[----:B------:R0:W5:Y:S02]  /*9ac0*/  LDG.E.LTC128B R37, desc[UR16][R96.64+0x200] ;  /* 0x0002001060257981 */ /* 0x000164000c1e1920 */
.L_x_202:
[----:B------:R-:W-:Y:S05]  /*9ad0*/  BSYNC B1 ;  /* 0x0000000000017941 */ /* 0x000fea0003800000 */
.L_x_201:
[----:B-----5:R-:W-:Y:S01]  /*9ae0*/  FMUL R2, R37, UR22 ;  /* 0x0000001625027c20 */ /* 0x020fe20008400000 */
[----:B------:R-:W-:Y:S01]  /*9af0*/  ISETP.GT.AND P3, PT, R0, 0x30, P2 ;  /* 0x000000300000780c */ /* 0x000fe20001764270 */
[----:B------:R-:W-:Y:S02]  /*9b00*/  BSSY B1, `(.L_x_203) ;  /* 0x0000005000017945 */ /* 0x000fe40003800000 */
[----:B------:R-:W-:-:S05]  /*9b10*/  FFMA R7, R7, UR21, R2 ;  /* 0x0000001507077c23 */ /* 0x000fca0008000002 */
[----:B------:R0:W-:Y:S05]  /*9b20*/  @P5 STG.E desc[UR16][R92.64+0x200], R7 ;  /* 0x000200075c005986 */ /* 0x0001ea000c101910 */
[----:B------:R-:W-:Y:S05]  /*9b30*/  @!P3 BRA `(.L_x_204) ;  /* 0x000000000004b947 */ /* 0x000fea0003800000 */
[----:B------:R0:W5:Y:S02]  /*9b40*/  LDG.E.LTC128B R37, desc[UR16][R94.64+0x220] ;  /* 0x000220105e257981 */ /* 0x000164000c1e1920 */
.L_x_204:
[----:B------:R-:W-:Y:S05]  /*9b50*/  BSYNC B1 ;  /* 0x0000000000017941 */ /* 0x000fea0003800000 */
.L_x_203:
[----:B0----5:R-:W-:Y:S01]  /*9b60*/  FMUL R3, R37, UR22 ;  /* 0x0000001625037c20 */ /* 0x021fe20008400000 */
[----:B------:R-:W-:Y:S01]  /*9b70*/  ISETP.GT.AND P5, PT, R0, 0x31, P2 ;  /* 0x000000310000780c */ /* 0x000fe200017a4270 */
[----:B------:R-:W-:Y:S02]  /*9b80*/  BSSY B1, `(.L_x_205) ;  /* 0x0000005000017945 */ /* 0x000fe40003800000 */
[----:B------:R-:W-:-:S05]  /*9b90*/  FFMA R3, R6, UR21, R3 ;  /* 0x0000001506037c23 */ /* 0x000fca0008000003 */
[----:B------:R0:W-:Y:S05]  /*9ba0*/  @P3 STG.E desc[UR16][R90.64+0x220], R3 ;  /* 0x000220035a003986 */ /* 0x0001ea000c101910 */
[----:B------:R-:W-:Y:S05]  /*9bb0*/  @!P5 BRA `(.L_x_206) ;  /* 0x000000000004d947 */ /* 0x000fea0003800000 */
[----:B------:R0:W5:Y:S02]  /*9bc0*/  LDG.E.LTC128B R37, desc[UR16][R96.64+0x220] ;  /* 0x0002201060257981 */ /* 0x000164000c1e1920 */
.L_x_206:
[----:B------:R-:W-:Y:S05]  /*9bd0*/  BSYNC B1 ;  /* 0x0000000000017941 */ /* 0x000fea0003800000 */
.L_x_205:
[----:B-----5:R-:W-:Y:S01]  /*9be0*/  FMUL R2, R37, UR22 ;  /* 0x0000001625027c20 */ /* 0x020fe20008400000 */
[----:B------:R-:W-:Y:S01]  /*9bf0*/  ISETP.GT.AND P3, PT, R0, 0x38, P1 ;  /* 0x000000380000780c */ /* 0x000fe20000f64270 */
[----:B------:R-:W-:Y:S02]  /*9c00*/  BSSY B1, `(.L_x_207) ;  /* 0x0000005000017945 */ /* 0x000fe40003800000 */
[----:B------:R-:W-:-:S05]  /*9c10*/  FFMA R5, R5, UR21, R2 ;  /* 0x0000001505057c23 */ /* 0x000fca0008000002 */
[----:B------:R0:W-:Y:S05]  /*9c20*/  @P5 STG.E desc[UR16][R92.64+0x220], R5 ;  /* 0x000220055c005986 */ /* 0x0001ea000c101910 */
[----:B------:R-:W-:Y:S05]  /*9c30*/  @!P3 BRA `(.L_x_208) ;  /* 0x000000000004b947 */ /* 0x000fea0003800000 */
[----:B------:R0:W5:Y:S02]  /*9c40*/  LDG.E.LTC128B R37, desc[UR16][R100.64+0x200] ;  /* 0x0002001064257981 */ /* 0x000164000c1e1920 */
.L_x_208:
[----:B------:R-:W-:Y:S05]  /*9c50*/  BSYNC B1 ;  /* 0x0000000000017941 */ /* 0x000fea0003800000 */
.L_x_207:
[----:B0----5:R-:W-:Y:S01]  /*9c60*/  FMUL R3, R37, UR22 ;  /* 0x0000001625037c20 */ /* 0x021fe20008400000 */
[----:B------:R-:W-:Y:S01]  /*9c70*/  ISETP.GT.AND P5, PT, R0, 0x39, P1 ;  /* 0x000000390000780c */ /* 0x000fe20000fa4270 */
[----:B------:R-:W-:Y:S02]  /*9c80*/  BSSY B1, `(.L_x_209) ;  /* 0x0000005000017945 */ /* 0x000fe40003800000 */
[----:B------:R-:W-:-:S05]  /*9c90*/  FFMA R3, R152, UR21, R3 ;  /* 0x0000001598037c23 */ /* 0x000fca0008000003 */
[----:B------:R0:W-:Y:S05]  /*9ca0*/  @P3 STG.E desc[UR16][R78.64+0x200], R3 ;  /* 0x000200034e003986 */ /* 0x0001ea000c101910 */
[----:B------:R-:W-:Y:S05]  /*9cb0*/  @!P5 BRA `(.L_x_210) ;  /* 0x000000000004d947 */ /* 0x000fea0003800000 */
[----:B------:R0:W5:Y:S02]  /*9cc0*/  LDG.E.LTC128B R37, desc[UR16][R104.64+0x200] ;  /* 0x0002001068257981 */ /* 0x000164000c1e1920 */
.L_x_210:
[----:B------:R-:W-:Y:S05]  /*9cd0*/  BSYNC B1 ;  /* 0x0000000000017941 */ /* 0x000fea0003800000 */
.L_x_209:
[----:B-----5:R-:W-:Y:S01]  /*9ce0*/  FMUL R2, R37, UR22 ;  /* 0x0000001625027c20 */ /* 0x020fe20008400000 */
[----:B------:R-:W-:Y:S01]  /*9cf0*/  ISETP.GT.AND P3, PT, R0, 0x38, P2 ;  /* 0x000000380000780c */ /* 0x000fe20001764270 */
[----:B------:R-:W-:Y:S02]  /*9d00*/  BSSY B1, `(.L_x_211) ;  /* 0x0000005000017945 */ /* 0x000fe40003800000 */
[----:B------:R-:W-:-:S05]  /*9d10*/  FFMA R153, R153, UR21, R2 ;  /* 0x0000001599997c23 */ /* 0x000fca0008000002 */
[----:B------:R0:W-:Y:S05]  /*9d20*/  @P5 STG.E desc[UR16][R102.64+0x200], R153 ;  /* 0x0002009966005986 */ /* 0x0001ea000c101910 */
[----:B------:R-:W-:Y:S05]  /*9d30*/  @!P3 BRA `(.L_x_212) ;  /* 0x000000000004b947 */ /* 0x000fea0003800000 */
[----:B------:R0:W5:Y:S02]  /*9d40*/  LDG.E.LTC128B R37, desc[UR16][R100.64+0x220] ;  /* 0x0002201064257981 */ /* 0x000164000c1e1920 */
.L_x_212:
[----:B------:R-:W-:Y:S05]  /*9d50*/  BSYNC B1 ;  /* 0x0000000000017941 */ /* 0x000fea0003800000 */
.L_x_211:
[----:B-----5:R-:W-:Y:S01]  /*9d60*/  FMUL R2, R37, UR22 ;  /* 0x0000001625027c20 */ /* 0x020fe20008400000 */
[----:B------:R-:W-:Y:S01]  /*9d70*/  ISETP.GT.AND P5, PT, R0, 0x39, P2 ;  /* 0x000000390000780c */ /* 0x000fe200017a4270 */
[----:B------:R-:W-:Y:S02]  /*9d80*/  BSSY B1, `(.L_x_213) ;  /* 0x0000005000017945 */ /* 0x000fe40003800000 */
[----:B------:R-:W-:-:S05]  /*9d90*/  FFMA R229, R229, UR21, R2 ;  /* 0x00000015e5e57c23 */ /* 0x000fca0008000002 */
[----:B------:R0:W-:Y:S05]  /*9da0*/  @P3 STG.E desc[UR16][R78.64+0x220], R229 ;  /* 0x000220e54e003986 */ /* 0x0001ea000c101910 */
[----:B------:R-:W-:Y:S05]  /*9db0*/  @!P5 BRA `(.L_x_214) ;  /* 0x000000000004d947 */ /* 0x000fea0003800000 */
[----:B------:R0:W5:Y:S02]  /*9dc0*/  LDG.E.LTC128B R37, desc[UR16][R104.64+0x220] ;  /* 0x0002201068257981 */ /* 0x000164000c1e1920 */
.L_x_214:
[----:B------:R-:W-:Y:S05]  /*9dd0*/  BSYNC B1 ;  /* 0x0000000000017941 */ /* 0x000fea0003800000 */
.L_x_213:
[----:B0-----:R-:W2:Y:S01]  /*9de0*/  LDL.LU R3, [R1] ;  /* 0x0000000001037983 */ /* 0x001ea20000300800 */
[----:B-----5:R-:W-:Y:S01]  /*9df0*/  FMUL R2, R37, UR22 ;  /* 0x0000001625027c20 */ /* 0x020fe20008400000 */
[----:B------:R-:W-:Y:S01]  /*9e00*/  ISETP.GT.AND P3, PT, R0, 0x40, P1 ;  /* 0x000000400000780c */ /* 0x000fe20000f64270 */
[----:B------:R-:W-:Y:S02]  /*9e10*/  BSSY B1, `(.L_x_215) ;  /* 0x0000005000017945 */ /* 0x000fe40003800000 */
[----:B--2---:R-:W-:-:S05]  /*9e20*/  FFMA R3, R3, UR21, R2 ;  /* 0x0000001503037c23 */ /* 0x004fca0008000002 */
[----:B------:R0:W-:Y:S05]  /*9e30*/  @P5 STG.E desc[UR16][R102.64+0x220], R3 ;  /* 0x0002200366005986 */ /* 0x0001ea000c101910 */
[----:B------:R-:W-:Y:S05]  /*9e40*/  @!P3 BRA `(.L_x_216) ;  /* 0x000000000004b947 */ /* 0x000fea0003800000 */
[----:B------:R2:W5:Y:S02]  /*9e50*/  LDG.E.LTC128B R37, desc[UR16][R80.64+0x200] ;  /* 0x0002001050257981 */ /* 0x000564000c1e1920 */
.L_x_216:
[----:B------:R-:W-:Y:S05]  /*9e60*/  BSYNC B1 ;  /* 0x0000000000017941 */ /* 0x000fea0003800000 */
.L_x_215:
[----:B0-----:R-:W3:Y:S01]  /*9e70*/  LDL.LU R3, [R1+0x4] ;  /* 0x0000040001037983 */ /* 0x001ee20000300800 */
[----:B-----5:R-:W-:Y:S01]  /*9e80*/  FMUL R2, R37, UR22 ;  /* 0x0000001625027c20 */ /* 0x020fe20008400000 */
[----:B------:R-:W-:Y:S01]  /*9e90*/  ISETP.GT.AND P5, PT, R0, 0x41, P1 ;  /* 0x000000410000780c */ /* 0x000fe20000fa4270 */
[----:B------:R-:W-:Y:S02]  /*9ea0*/  BSSY B1, `(.L_x_217) ;  /* 0x0000005000017945 */ /* 0x000fe40003800000 */
[----:B---3--:R-:W-:-:S05]  /*9eb0*/  FFMA R3, R3, UR21, R2 ;  /* 0x0000001503037c23 */ /* 0x008fca0008000002 */
[----:B------:R0:W-:Y:S05]  /*9ec0*/  @P3 STG.E desc[UR16][R106.64+0x200], R3 ;  /* 0x000200036a003986 */ /* 0x0001ea000c101910 */
[----:B------:R-:W-:Y:S05]  /*9ed0*/  @!P5 BRA `(.L_x_218) ;  /* 0x000000000004d947 */ /* 0x000fea0003800000 */
[----:B------:R3:W5:Y:S02]  /*9ee0*/  LDG.E.LTC128B R37, desc[UR16][R76.64+0x200] ;  /* 0x000200104c257981 */ /* 0x000764000c1e1920 */
.L_x_218:
[----:B------:R-:W-:Y:S05]  /*9ef0*/  BSYNC B1 ;  /* 0x0000000000017941 */ /* 0x000fea0003800000 */
.L_x_217:
[----:B0-----:R-:W2:Y:S01]  /*9f00*/  LDL.LU R3, [R1+0x8] ;  /* 0x0000080001037983 */ /* 0x001ea20000300800 */
[----:B-----5:R-:W-:Y:S01]  /*9f10*/  FMUL R2, R37, UR22 ;  /* 0x0000001625027c20 */ /* 0x020fe20008400000 */
[----:B------:R-:W-:Y:S01]  /*9f20*/  ISETP.GT.AND P3, PT, R0, 0x40, P2 ;  /* 0x000000400000780c */ /* 0x000fe20001764270 */
[----:B------:R-:W-:Y:S02]  /*9f30*/  BSSY B1, `(.L_x_219) ;  /* 0x0000005000017945 */ /* 0x000fe40003800000 */
[----:B--2---:R-:W-:-:S05]  /*9f40*/  FFMA R3, R3, UR21, R2 ;  /* 0x0000001503037c23 */ /* 0x004fca0008000002 */
[----:B------:R0:W-:Y:S05]  /*9f50*/  @P5 STG.E desc[UR16][R112.64+0x200], R3 ;  /* 0x0002000370005986 */ /* 0x0001ea000c101910 */
[----:B------:R-:W-:Y:S05]  /*9f60*/  @!P3 BRA `(.L_x_220) ;  /* 0x000000000004b947 */ /* 0x000fea0003800000 */
[----:B------:R2:W5:Y:S02]  /*9f70*/  LDG.E.LTC128B R37, desc[UR16][R80.64+0x220] ;  /* 0x0002201050257981 */ /* 0x000564000c1e1920 */
.L_x_220:
[----:B------:R-:W-:Y:S05]  /*9f80*/  BSYNC B1 ;  /* 0x0000000000017941 */ /* 0x000fea0003800000 */
.L_x_219:
        /* <DEDUP_REMOVED lines=8> */
.L_x_222:
[----:B------:R-:W-:Y:S05]  /*a010*/  BSYNC B1 ;  /* 0x0000000000017941 */ /* 0x000fea0003800000 */
.L_x_221:
        /* <DEDUP_REMOVED lines=8> */
.L_x_224:
[----:B------:R-:W-:Y:S05]  /*a0a0*/  BSYNC B1 ;  /* 0x0000000000017941 */ /* 0x000fea0003800000 */
.L_x_223:
        /* <DEDUP_REMOVED lines=8> */
.L_x_226:
[----:B------:R-:W-:Y:S05]  /*a130*/  BSYNC B1 ;  /* 0x0000000000017941 */ /* 0x000fea0003800000 */
.L_x_225:
        /* <DEDUP_REMOVED lines=8> */
.L_x_228:
[----:B------:R-:W-:Y:S05]  /*a1c0*/  BSYNC B1 ;  /* 0x0000000000017941 */ /* 0x000fea0003800000 */
.L_x_227:
        /* <DEDUP_REMOVED lines=8> */
.L_x_230:
[----:B------:R-:W-:Y:S05]  /*a250*/  BSYNC B1 ;  /* 0x0000000000017941 */ /* 0x000fea0003800000 */
.L_x_229:
        /* <DEDUP_REMOVED lines=8> */
.L_x_232:
[----:B------:R-:W-:Y:S05]  /*a2e0*/  BSYNC B1 ;  /* 0x0000000000017941 */ /* 0x000fea0003800000 */
.L_x_231:
        /* <DEDUP_REMOVED lines=8> */
.L_x_234:
[----:B------:R-:W-:Y:S05]  /*a370*/  BSYNC B1 ;  /* 0x0000000000017941 */ /* 0x000fea0003800000 */
.L_x_233:
        /* <DEDUP_REMOVED lines=8> */
.L_x_236:
[----:B------:R-:W-:Y:S05]  /*a400*/  BSYNC B1 ;  /* 0x0000000000017941 */ /* 0x000fea0003800000 */
.L_x_235:
        /* <DEDUP_REMOVED lines=8> */
.L_x_238:
[----:B------:R-:W-:Y:S05]  /*a490*/  BSYNC B1 ;  /* 0x0000000000017941 */ /* 0x000fea0003800000 */
.L_x_237:
        /* <DEDUP_REMOVED lines=8> */
.L_x_240:
[----:B------:R-:W-:Y:S05]  /*a520*/  BSYNC B1 ;  /* 0x0000000000017941 */ /* 0x000fea0003800000 */
.L_x_239:
        /* <DEDUP_REMOVED lines=8> */
.L_x_242:
[----:B------:R-:W-:Y:S05]  /*a5b0*/  BSYNC B1 ;  /* 0x0000000000017941 */ /* 0x000fea0003800000 */
.L_x_241:
        /* <DEDUP_REMOVED lines=8> */
.L_x_244:
[----:B------:R-:W-:Y:S05]  /*a640*/  BSYNC B1 ;  /* 0x0000000000017941 */ /* 0x000fea0003800000 */
.L_x_243:
        /* <DEDUP_REMOVED lines=8> */
.L_x_246:
[----:B------:R-:W-:Y:S05]  /*a6d0*/  BSYNC B1 ;  /* 0x0000000000017941 */ /* 0x000fea0003800000 */
.L_x_245:
        /* <DEDUP_REMOVED lines=8> */
.L_x_248:
[----:B------:R-:W-:Y:S05]  /*a760*/  BSYNC B1 ;  /* 0x0000000000017941 */ /* 0x000fea0003800000 */
.L_x_247:
        /* <DEDUP_REMOVED lines=8> */
.L_x_250:
[----:B------:R-:W-:Y:S05]  /*a7f0*/  BSYNC B1 ;  /* 0x0000000000017941 */ /* 0x000fea0003800000 */
.L_x_249:
        /* <DEDUP_REMOVED lines=8> */
.L_x_252:
[----:B------:R-:W-:Y:S05]  /*a880*/  BSYNC B1 ;  /* 0x0000000000017941 */ /* 0x000fea0003800000 */
.L_x_251:
        /* <DEDUP_REMOVED lines=8> */
.L_x_254:
[----:B------:R-:W-:Y:S05]  /*a910*/  BSYNC B1 ;  /* 0x0000000000017941 */ /* 0x000fea0003800000 */
.L_x_253:
        /* <DEDUP_REMOVED lines=8> */
.L_x_256:
[----:B------:R-:W-:Y:S05]  /*a9a0*/  BSYNC B1 ;  /* 0x0000000000017941 */ /* 0x000fea0003800000 */
.L_x_255:
        /* <DEDUP_REMOVED lines=8> */
.L_x_258:
[----:B------:R-:W-:Y:S05]  /*aa30*/  BSYNC B1 ;  /* 0x0000000000017941 */ /* 0x000fea0003800000 */
.L_x_257:
        /* <DEDUP_REMOVED lines=8> */
.L_x_260:
[----:B------:R-:W-:Y:S05]  /*aac0*/  BSYNC B1 ;  /* 0x0000000000017941 */ /* 0x000fea0003800000 */
.L_x_259:
        /* <DEDUP_REMOVED lines=8> */
.L_x_262:
[----:B------:R-:W-:Y:S05]  /*ab50*/  BSYNC B1 ;  /* 0x0000000000017941 */ /* 0x000fea0003800000 */
.L_x_261:
        /* <DEDUP_REMOVED lines=8> */
.L_x_264:
[----:B------:R-:W-:Y:S05]  /*abe0*/  BSYNC B1 ;  /* 0x0000000000017941 */ /* 0x000fea0003800000 */
.L_x_263:
        /* <DEDUP_REMOVED lines=8> */
.L_x_266:
[----:B------:R-:W-:Y:S05]  /*ac70*/  BSYNC B1 ;  /* 0x0000000000017941 */ /* 0x000fea0003800000 */
.L_x_265:
        /* <DEDUP_REMOVED lines=8> */
.L_x_268:
[----:B------:R-:W-:Y:S05]  /*ad00*/  BSYNC B1 ;  /* 0x0000000000017941 */ /* 0x000fea0003800000 */
.L_x_267:
        /* <DEDUP_REMOVED lines=8> */
.L_x_270:
[----:B------:R-:W-:Y:S05]  /*ad90*/  BSYNC B1 ;  /* 0x0000000000017941 */ /* 0x000fea0003800000 */
.L_x_269:
        /* <DEDUP_REMOVED lines=8> */
.L_x_272:
[----:B------:R-:W-:Y:S05]  /*ae20*/  BSYNC B1 ;  /* 0x0000000000017941 */ /* 0x000fea0003800000 */
.L_x_271:
        /* <DEDUP_REMOVED lines=8> */
.L_x_274:
[----:B------:R-:W-:Y:S05]  /*aeb0*/  BSYNC B1 ;  /* 0x0000000000017941 */ /* 0x000fea0003800000 */
.L_x_273:
        /* <DEDUP_REMOVED lines=8> */
.L_x_276:
[----:B------:R-:W-:Y:S05]  /*af40*/  BSYNC B1 ;  /* 0x0000000000017941 */ /* 0x000fea0003800000 */
.L_x_275:
        /* <DEDUP_REMOVED lines=8> */
.L_x_278:
[----:B------:R-:W-:Y:S05]  /*afd0*/  BSYNC B1 ;  /* 0x0000000000017941 */ /* 0x000fea0003800000 */
.L_x_277:
[----:B------:R-:W2:Y:S01]  /*afe0*/  LDL.LU R0, [R1+0x90] ;  /* 0x0000900001007983 */ /* 0x000ea20000300800 */
[----:B-----5:R-:W-:-:S04]  /*aff0*/  FMUL R37, R37, UR22 ;  /* 0x0000001625257c20 */ /* 0x020fc80008400000 */
[----:B--2---:R-:W-:Y:S01]  /*b000*/  FFMA R37, R0, UR21, R37 ;  /* 0x0000001500257c23 */ /* 0x004fe20008000025 */
[----:B------:R-:W-:Y:S06]  /*b010*/  @!P2 BRA `(.L_x_279) ;  /* 0x0000001c00a4a947 */ /* 0x000fec0003800000 */
[----:B------:R2:W-:Y:S01]  /*b020*/  STG.E desc[UR16][R30.64+0x220], R37 ;  /* 0x000220251e007986 */ /* 0x0005e2000c101910 */
[----:B------:R-:W-:Y:S05]  /*b030*/  BRA `(.L_x_279) ;  /* 0x0000001c009c7947 */ /* 0x000fea0003800000 */
.L_x_28:
[----:B------:R-:W-:Y:S01]  /*b040*/  ULDC.64 UR6, c[0x0][0x6c0] ;  /* 0x0001b00000067ab9 */ /* 0x000fe20000000a00 */
[----:B------:R-:W-:Y:S01]  /*b050*/  ISETP.GT.AND P3, PT, R0, 0x1, P1 ;  /* 0x000000010000780c */ /* 0x000fe20000f64270 */
[----:B------:R-:W2:Y:S01]  /*b060*/  LDL.LU R4, [R1+0xc] ;  /* 0x00000c0001047983 */ /* 0x000ea20000300800 */
[----:B------:R-:W-:Y:S01]  /*b070*/  LEA R24, P2, R38, UR6, 0x2 ;  /* 0x0000000626187c11 */ /* 0x000fe2000f8410ff */
[----:B------:R-:W-:Y:S01]  /*b080*/  FMUL R3, R228, UR21 ;  /* 0x00000015e4037c20 */ /* 0x000fe20008400000 */
[----:B-----5:R-:W-:Y:S02]  /*b090*/  FMUL R227, R227, UR21 ;  /* 0x00000015e3e37c20 */ /* 0x020fe40008400000 */
[----:B------:R-:W-:Y:S02]  /*b0a0*/  LEA.HI.X R25, R38, UR7, R43, 0x2, P2 ;  /* 0x0000000726197c11 */ /* 0x000fe400090f142b */
[----:B------:R-:W-:Y:S02]  /*b0b0*/  LEA R26, P6, R36, R24, 0x2 ;  /* 0x00000018241a7211 */ /* 0x000fe400078c10ff */
[----:B------:R-:W-:Y:S01]  /*b0c0*/  ISETP.GT.AND P2, PT, R2, 0x8, PT ;  /* 0x000000080200780c */ /* 0x000fe20003f44270 */
[----:B------:R0:W-:Y:S01]  /*b0d0*/  @P5 STG.E desc[UR16][R24.64], R3 ;  /* 0x0000000318005986 */ /* 0x0001e2000c101910 */
[----:B------:R-:W-:-:S02]  /*b0e0*/  LEA.HI.X R27, R36, R25, R37, 0x2, P6 ;  /* 0x00000019241b7211 */ /* 0x000fc400030f1425 */
[C---:B------:R-:W-:Y:S02]  /*b0f0*/  ISETP.GT.AND P5, PT, R0.reuse, RZ, P2 ;  /* 0x000000ff0000720c */ /* 0x040fe400017a4270 */
[C---:B------:R-:W-:Y:S01]  /*b100*/  ISETP.GT.AND P6, PT, R0.reuse, 0x1, P2 ;  /* 0x000000010000780c */ /* 0x040fe200017c4270 */
[----:B------:R-:W-:Y:S01]  /*b110*/  @P3 STG.E desc[UR16][R26.64], R227 ;  /* 0x000000e31a003986 */ /* 0x000fe2000c101910 */
[----:B------:R-:W-:Y:S01]  /*b120*/  ISETP.GT.AND P3, PT, R0, 0x8, P1 ;  /* 0x000000080000780c */ /* 0x000fe20000f64270 */
[----:B------:R-:W-:Y:S01]  /*b130*/  FMUL R33, R226, UR21 ;  /* 0x00000015e2217c20 */ /* 0x000fe20008400000 */
[----:B------:R-:W-:Y:S02]  /*b140*/  IMAD R31, R37, 0x1c, RZ ;  /* 0x0000001c251f7824 */ /* 0x000fe400078e02ff */
[----:B------:R-:W-:-:S04]  /*b150*/  IMAD.WIDE.U32 R28, R36, 0x1c, R26 ;  /* 0x0000001c241c7825 */ /* 0x000fc800078e001a */
[----:B------:R-:W-:Y:S01]  /*b160*/  FMUL R225, R225, UR21 ;  /* 0x00000015e1e17c20 */ /* 0x000fe20008400000 */
[----:B------:R-:W-:Y:S01]  /*b170*/  FMUL R35, R224, UR21 ;  /* 0x00000015e0237c20 */ /* 0x000fe20008400000 */
[----:B------:R-:W-:Y:S01]  /*b180*/  IMAD.IADD R29, R31, 0x1, R29 ;  /* 0x000000011f1d7824 */ /* 0x000fe200078e021d */
[----:B------:R1:W-:Y:S01]  /*b190*/  @P5 STG.E desc[UR16][R24.64+0x20], R33 ;  /* 0x0000202118005986 */ /* 0x0003e2000c101910 */
[----:B------:R-:W-:Y:S01]  /*b1a0*/  IMAD.SHL.U32 R81, R36, 0x20, RZ ;  /* 0x0000002024517824 */ /* 0x000fe200078e00ff */
[----:B------:R-:W-:Y:S02]  /*b1b0*/  ISETP.GT.AND P5, PT, R0, 0x9, P1 ;  /* 0x000000090000780c */ /* 0x000fe40000fa4270 */
[----:B------:R-:W-:Y:S01]  /*b1c0*/  @P6 STG.E desc[UR16][R26.64+0x20], R225 ;  /* 0x000020e11a006986 */ /* 0x000fe2000c101910 */
[----:B0-----:R-:W-:Y:S02]  /*b1d0*/  SHF.L.U64.HI R3, R36, 0x5, R37 ;  /* 0x0000000524037819 */ /* 0x001fe40000010225 */
[----:B------:R-:W-:Y:S01]  /*b1e0*/  IADD3 R30, P6, R81, R26, RZ ;  /* 0x0000001a511e7210 */ /* 0x000fe20007fde0ff */
[----:B------:R0:W-:Y:S01]  /*b1f0*/  @P3 STG.E desc[UR16][R28.64], R35 ;  /* 0x000000231c003986 */ /* 0x0001e2000c101910 */
[----:B------:R-:W-:Y:S01]  /*b200*/  ISETP.GT.AND P3, PT, R0, 0x8, P2 ;  /* 0x000000080000780c */ /* 0x000fe20001764270 */
[----:B------:R-:W-:-:S02]  /*b210*/  FMUL R223, R223, UR21 ;  /* 0x00000015dfdf7c20 */ /* 0x000fc40008400000 */
[----:B------:R-:W-:Y:S01]  /*b220*/  IMAD.X R31, R3, 0x1, R27, P6 ;  /* 0x00000001031f7824 */ /* 0x000fe200030e061b */
[----:B------:R-:W-:Y:S01]  /*b230*/  ISETP.GT.AND P6, PT, R0, 0x9, P2 ;  /* 0x000000090000780c */ /* 0x000fe200017c4270 */
[----:B------:R-:W-:Y:S01]  /*b240*/  FMUL R37, R222, UR21 ;  /* 0x00000015de257c20 */ /* 0x000fe20008400000 */
[----:B------:R-:W-:Y:S01]  /*b250*/  FMUL R221, R221, UR21 ;  /* 0x00000015dddd7c20 */ /* 0x000fe20008400000 */
[----:B------:R-:W-:Y:S01]  /*b260*/  FMUL R39, R220, UR21 ;  /* 0x00000015dc277c20 */ /* 0x000fe20008400000 */
[----:B------:R-:W-:Y:S01]  /*b270*/  @P5 STG.E desc[UR16][R30.64], R223 ;  /* 0x000000df1e005986 */ /* 0x000fe2000c101910 */
[----:B------:R-:W-:Y:S01]  /*b280*/  ISETP.GT.AND P5, PT, R0, 0x10, P1 ;  /* 0x000000100000780c */ /* 0x000fe20000fa4270 */
[----:B------:R-:W-:Y:S01]  /*b290*/  FMUL R219, R219, UR21 ;  /* 0x00000015dbdb7c20 */ /* 0x000fe20008400000 */
[----:B------:R-:W-:Y:S01]  /*b2a0*/  FMUL R41, R218, UR21 ;  /* 0x00000015da297c20 */ /* 0x000fe20008400000 */
[----:B------:R-:W-:Y:S01]  /*b2b0*/  FMUL R217, R217, UR21 ;  /* 0x00000015d9d97c20 */ /* 0x000fe20008400000 */
[----:B------:R3:W-:Y:S01]  /*b2c0*/  @P3 STG.E desc[UR16][R28.64+0x20], R37 ;  /* 0x000020251c003986 */ /* 0x0007e2000c101910 */
[----:B------:R-:W-:Y:S01]  /*b2d0*/  IADD3 R32, P3, R81, R28, RZ ;  /* 0x0000001c51207210 */ /* 0x000fe20007f7e0ff */
[----:B------:R-:W-:Y:S01]  /*b2e0*/  FMUL R43, R216, UR21 ;  /* 0x00000015d82b7c20 */ /* 0x000fe20008400000 */
[----:B------:R-:W-:Y:S01]  /*b2f0*/  FMUL R215, R215, UR21 ;  /* 0x00000015d7d77c20 */ /* 0x000fe20008400000 */
[----:B------:R-:W-:Y:S01]  /*b300*/  FMUL R45, R214, UR21 ;  /* 0x00000015d62d7c20 */ /* 0x000fe20008400000 */
[----:B-1----:R-:W-:Y:S01]  /*b310*/  IADD3.X R33, R3, R29, RZ, P3, !PT ;  /* 0x0000001d03217210 */ /* 0x002fe20001ffe4ff */
[----:B------:R-:W-:Y:S01]  /*b320*/  @P6 STG.E desc[UR16][R30.64+0x20], R221 ;  /* 0x000020dd1e006986 */ /* 0x000fe2000c101910 */
[----:B------:R-:W-:-:S02]  /*b330*/  ISETP.GT.AND P6, PT, R0, 0x11, P1 ;  /* 0x000000110000780c */ /* 0x000fc40000fc4270 */
[----:B------:R-:W-:Y:S01]  /*b340*/  ISETP.GT.AND P3, PT, R0, 0x10, P2 ;  /* 0x000000100000780c */ /* 0x000fe20001764270 */
[----:B------:R1:W-:Y:S01]  /*b350*/  @P5 STG.E desc[UR16][R32.64], R39 ;  /* 0x0000002720005986 */ /* 0x0003e2000c101910 */
[----:B------:R-:W-:Y:S01]  /*b360*/  IADD3 R34, P5, R81, R30, RZ ;  /* 0x0000001e51227210 */ /* 0x000fe20007fbe0ff */
[----:B------:R-:W-:Y:S01]  /*b370*/  FMUL R213, R213, UR21 ;  /* 0x00000015d5d57c20 */ /* 0x000fe20008400000 */
[----:B------:R-:W-:Y:S01]  /*b380*/  FMUL R47, R212, UR21 ;  /* 0x00000015d42f7c20 */ /* 0x000fe20008400000 */
[----:B------:R-:W-:Y:S01]  /*b390*/  FMUL R211, R211, UR21 ;  /* 0x00000015d3d37c20 */ /* 0x000fe20008400000 */
[----:B------:R-:W-:Y:S01]  /*b3a0*/  FMUL R49, R210, UR21 ;  /* 0x00000015d2317c20 */ /* 0x000fe20008400000 */
[----:B0-----:R-:W-:Y:S01]  /*b3b0*/  IMAD.X R35, R3, 0x1, R31, P5 ;  /* 0x0000000103237824 */ /* 0x001fe200028e061f */
[----:B------:R-:W-:Y:S01]  /*b3c0*/  ISETP.GT.AND P5, PT, R0, 0x11, P2 ;  /* 0x000000110000780c */ /* 0x000fe200017a4270 */
[----:B------:R-:W-:Y:S01]  /*b3d0*/  FMUL R209, R209, UR21 ;  /* 0x00000015d1d17c20 */ /* 0x000fe20008400000 */
[----:B------:R-:W-:Y:S01]  /*b3e0*/  FMUL R51, R208, UR21 ;  /* 0x00000015d0337c20 */ /* 0x000fe20008400000 */
[----:B------:R-:W-:Y:S01]  /*b3f0*/  FMUL R207, R207, UR21 ;  /* 0x00000015cfcf7c20 */ /* 0x000fe20008400000 */
[----:B------:R-:W-:Y:S01]  /*b400*/  @P6 STG.E desc[UR16][R34.64], R219 ;  /* 0x000000db22006986 */ /* 0x000fe2000c101910 */
[----:B------:R-:W-:-:S03]  /*b410*/  ISETP.GT.AND P6, PT, R0, 0x18, P1 ;  /* 0x000000180000780c */ /* 0x000fc60000fc4270 */
[----:B------:R0:W-:Y:S01]  /*b420*/  @P3 STG.E desc[UR16][R32.64+0x20], R41 ;  /* 0x0000202920003986 */ /* 0x0001e2000c101910 */
[----:B------:R-:W-:Y:S01]  /*b430*/  IADD3 R36, P3, R81, R32, RZ ;  /* 0x0000002051247210 */ /* 0x000fe20007f7e0ff */
[----:B------:R-:W-:Y:S01]  /*b440*/  FMUL R53, R206, UR21 ;  /* 0x00000015ce357c20 */ /* 0x000fe20008400000 */
[----:B------:R-:W-:Y:S01]  /*b450*/  FMUL R205, R205, UR21 ;  /* 0x00000015cdcd7c20 */ /* 0x000fe20008400000 */
[----:B------:R-:W-:Y:S01]  /*b460*/  FMUL R55, R204, UR21 ;  /* 0x00000015cc377c20 */ /* 0x000fe20008400000 */
[----:B------:R-:W-:Y:S01]  /*b470*/  FMUL R203, R203, UR21 ;  /* 0x00000015cbcb7c20 */ /* 0x000fe20008400000 */
[----:B---3--:R-:W-:Y:S01]  /*b480*/  IMAD.X R37, R3, 0x1, R33, P3 ;  /* 0x0000000103257824 */ /* 0x008fe200018e0621 */
[----:B------:R-:W-:Y:S01]  /*b490*/  @P5 STG.E desc[UR16][R34.64+0x20], R217 ;  /* 0x000020d922005986 */ /* 0x000fe2000c101910 */
[----:B------:R-:W-:-:S03]  /*b4a0*/  ISETP.GT.AND P5, PT, R0, 0x19, P1 ;  /* 0x000000190000780c */ /* 0x000fc60000fa4270 */
[----:B------:R3:W-:Y:S01]  /*b4b0*/  @P6 STG.E desc[UR16][R36.64], R43 ;  /* 0x0000002b24006986 */ /* 0x0007e2000c101910 */
[----:B------:R-:W-:Y:S02]  /*b4c0*/  IADD3 R38, P6, R81, R34, RZ ;  /* 0x0000002251267210 */ /* 0x000fe40007fde0ff */
[----:B------:R-:W-:Y:S01]  /*b4d0*/  ISETP.GT.AND P3, PT, R0, 0x18, P2 ;  /* 0x000000180000780c */ /* 0x000fe20001764270 */
[----:B------:R-:W-:Y:S01]  /*b4e0*/  FMUL R57, R202, UR21 ;  /* 0x00000015ca397c20 */ /* 0x000fe20008400000 */
[----:B------:R-:W-:Y:S01]  /*b4f0*/  FMUL R201, R201, UR21 ;  /* 0x00000015c9c97c20 */ /* 0x000fe20008400000 */
[----:B-1----:R-:W-:Y:S01]  /*b500*/  IMAD.X R39, R3, 0x1, R35, P6 ;  /* 0x0000000103277824 */ /* 0x002fe200030e0623 */
        /* <DEDUP_REMOVED lines=13> */
[----:B------:R-:W4:Y:S01]  /*b5e0*/  LDL.LU R227, [R1+0x8] ;  /* 0x0000080001e37983 */ /* 0x000f220000300800 */
[----:B0-----:R-:W-:-:S03]  /*b5f0*/  IADD3.X R41, R3, R37, RZ, P3, !PT ;  /* 0x0000002503297210 */ /* 0x001fc60001ffe4ff */
[----:B------:R-:W-:Y:S01]  /*b600*/  @P6 STG.E desc[UR16][R38.64+0x20], R213 ;  /* 0x000020d526006986 */ /* 0x000fe2000c101910 */
[C---:B------:R-:W-:Y:S02]  /*b610*/  ISETP.GT.AND P6, PT, R0.reuse, 0x21, P1 ;  /* 0x000000210000780c */ /* 0x040fe40000fc4270 */
[----:B------:R-:W-:Y:S01]  /*b620*/  ISETP.GT.AND P3, PT, R0, 0x20, P2 ;  /* 0x000000200000780c */ /* 0x000fe20001764270 */
[----:B------:R0:W-:Y:S01]  /*b630*/  @P5 STG.E desc[UR16][R40.64], R47 ;  /* 0x0000002f28005986 */ /* 0x0001e2000c101910 */
[----:B------:R-:W-:Y:S01]  /*b640*/  IADD3 R42, P5, R81, R38, RZ ;  /* 0x00000026512a7210 */ /* 0x000fe20007fbe0ff */
[----:B------:R-:W-:Y:S02]  /*b650*/  FMUL R67, R192, UR21 ;  /* 0x00000015c0437c20 */ /* 0x000fe40008400000 */
[----:B------:R-:W2:Y:S02]  /*b660*/  LDL.LU R226, [R1+0x4] ;  /* 0x0000040001e27983 */ /* 0x000ea40000300800 */
[----:B---3--:R-:W-:Y:S01]  /*b670*/  IMAD.X R43, R3, 0x1, R39, P5 ;  /* 0x00000001032b7824 */ /* 0x008fe200028e0627 */
[C---:B------:R-:W-:Y:S01]  /*b680*/  ISETP.GT.AND P5, PT, R0.reuse, 0x21, P2 ;  /* 0x000000210000780c */ /* 0x040fe200017a4270 */
[----:B------:R-:W3:Y:S04]  /*b690*/  LDL.LU R225, [R1] ;  /* 0x0000000001e17983 */ /* 0x000ee80000300800 */
[----:B------:R-:W-:Y:S01]  /*b6a0*/  @P6 STG.E desc[UR16][R42.64], R211 ;  /* 0x000000d32a006986 */ /* 0x000fe2000c101910 */
[----:B------:R-:W-:-:S03]  /*b6b0*/  ISETP.GT.AND P6, PT, R0, 0x28, P1 ;  /* 0x000000280000780c */ /* 0x000fc60000fc4270 */
[----:B------:R0:W-:Y:S01]  /*b6c0*/  @P3 STG.E desc[UR16][R40.64+0x20], R49 ;  /* 0x0000203128003986 */ /* 0x0001e2000c101910 */
[----:B------:R-:W-:-:S03]  /*b6d0*/  IADD3 R44, P3, R81, R40, RZ ;  /* 0x00000028512c7210 */ /* 0x000fc60007f7e0ff */
[----:B------:R-:W-:Y:S02]  /*b6e0*/  @P5 STG.E desc[UR16][R42.64+0x20], R209 ;  /* 0x000020d12a005986 */ /* 0x000fe4000c101910 */
[----:B-1----:R-:W-:Y:S01]  /*b6f0*/  IMAD.X R45, R3, 0x1, R41, P3 ;  /* 0x00000001032d7824 */ /* 0x002fe200018e0629 */
[C---:B------:R-:W-:Y:S01]  /*b700*/  ISETP.GT.AND P5, PT, R0.reuse, 0x29, P1 ;  /* 0x000000290000780c */ /* 0x040fe20000fa4270 */
[----:B------:R-:W-:Y:S01]  /*b710*/  FMUL R191, R191, UR21 ;  /* 0x00000015bfbf7c20 */ /* 0x000fe20008400000 */
[----:B------:R-:W-:Y:S01]  /*b720*/  ISETP.GT.AND P3, PT, R0, 0x28, P2 ;  /* 0x000000280000780c */ /* 0x000fe20001764270 */
[----:B------:R-:W-:Y:S01]  /*b730*/  FMUL R69, R190, UR21 ;  /* 0x00000015be457c20 */ /* 0x000fe20008400000 */
        /* <DEDUP_REMOVED lines=18> */
[----:B------:R-:W-:Y:S01]  /*b860*/  IADD3.X R49, R3, R45, RZ, P3, !PT ;  /* 0x0000002d03317210 */ /* 0x000fe20001ffe4ff */
[----:B------:R-:W-:Y:S01]  /*b870*/  @P6 STG.E desc[UR16][R46.64+0x20], R205 ;  /* 0x000020cd2e006986 */ /* 0x000fe2000c101910 */
[C---:B------:R-:W-:Y:S02]  /*b880*/  ISETP.GT.AND P6, PT, R0.reuse, 0x31, P1 ;  /* 0x000000310000780c */ /* 0x040fe40000fc4270 */
[----:B------:R-:W-:Y:S01]  /*b890*/  ISETP.GT.AND P3, PT, R0, 0x30, P2 ;  /* 0x000000300000780c */ /* 0x000fe20001764270 */
[----:B------:R0:W-:Y:S01]  /*b8a0*/  @P5 STG.E desc[UR16][R48.64], R55 ;  /* 0x0000003730005986 */ /* 0x0001e2000c101910 */
[----:B------:R-:W-:Y:S01]  /*b8b0*/  IADD3 R50, P5, R81, R46, RZ ;  /* 0x0000002e51327210 */ /* 0x000fe20007fbe0ff */
[----:B------:R-:W-:Y:S01]  /*b8c0*/  FMUL R179, R179, UR21 ;  /* 0x00000015b3b37c20 */ /* 0x000fe20008400000 */
[----:B------:R-:W-:Y:S01]  /*b8d0*/  FMUL R83, R178, UR21 ;  /* 0x00000015b2537c20 */ /* 0x000fe20008400000 */
        /* <DEDUP_REMOVED lines=15> */
[----:B0-----:R-:W-:Y:S01]  /*b9d0*/  IMAD.X R53, R3, 0x1, R49, P3 ;  /* 0x0000000103357824 */ /* 0x001fe200018e0631 */
[----:B------:R-:W-:Y:S01]  /*b9e0*/  @P5 STG.E desc[UR16][R50.64+0x20], R201 ;  /* 0x000020c932005986 */ /* 0x000fe2000c101910 */
[----:B------:R-:W-:-:S03]  /*b9f0*/  ISETP.GT.AND P5, PT, R0, 0x39, P1 ;  /* 0x000000390000780c */ /* 0x000fc60000fa4270 */
[----:B------:R0:W-:Y:S01]  /*ba00*/  @P6 STG.E desc[UR16][R52.64], R59 ;  /* 0x0000003b34006986 */ /* 0x0001e2000c101910 */
[----:B------:R-:W-:Y:S02]  /*ba10*/  IADD3 R54, P6, R81, R50, RZ ;  /* 0x0000003251367210 */ /* 0x000fe40007fde0ff */
[C---:B------:R-:W-:Y:S01]  /*ba20*/  ISETP.GT.AND P3, PT, R0.reuse, 0x38, P2 ;  /* 0x000000380000780c */ /* 0x040fe20001764270 */
[----:B------:R-:W-:Y:S01]  /*ba30*/  FMUL R167, R167, UR21 ;  /* 0x00000015a7a77c20 */ /* 0x000fe20008400000 */
[----:B------:R-:W-:Y:S01]  /*ba40*/  FMUL R165, R165, UR21 ;  /* 0x00000015a5a57c20 */ /* 0x000fe20008400000 */
[----:B------:R-:W-:Y:S01]  /*ba50*/  IMAD.X R55, R3, 0x1, R51, P6 ;  /* 0x0000000103377824 */ /* 0x000fe200030e0633 */
[C---:B------:R-:W-:Y:S01]  /*ba60*/  ISETP.GT.AND P6, PT, R0.reuse, 0x39, P2 ;  /* 0x000000390000780c */ /* 0x040fe200017c4270 */
[----:B------:R-:W-:Y:S01]  /*ba70*/  FMUL R163, R163, UR21 ;  /* 0x00000015a3a37c20 */ /* 0x000fe20008400000 */
[----:B------:R-:W-:Y:S01]  /*ba80*/  FMUL R161, R161, UR21 ;  /* 0x00000015a1a17c20 */ /* 0x000fe20008400000 */
[----:B------:R-:W-:Y:S01]  /*ba90*/  FMUL R159, R159, UR21 ;  /* 0x000000159f9f7c20 */ /* 0x000fe20008400000 */
[----:B------:R-:W-:Y:S01]  /*baa0*/  @P5 STG.E desc[UR16][R54.64], R199 ;  /* 0x000000c736005986 */ /* 0x000fe2000c101910 */
[C---:B------:R-:W-:Y:S01]  /*bab0*/  ISETP.GT.AND P5, PT, R0.reuse, 0x40, P1 ;  /* 0x000000400000780c */ /* 0x040fe20000fa4270 */
        /* <DEDUP_REMOVED lines=11> */
[C---:B------:R-:W-:Y:S01]  /*bb70*/  ISETP.GT.AND P3, PT, R0.reuse, 0x40, P2 ;  /* 0x000000400000780c */ /* 0x040fe20001764270 */
[----:B------:R1:W-:Y:S01]  /*bb80*/  @P5 STG.E desc[UR16][R56.64], R63 ;  /* 0x0000003f38005986 */ /* 0x0003e2000c101910 */
[----:B------:R-:W-:Y:S01]  /*bb90*/  IADD3 R58, P5, R81, R54, RZ ;  /* 0x00000036513a7210 */ /* 0x000fe20007fbe0ff */
[----:B------:R-:W-:Y:S01]  /*bba0*/  FMUL R13, R13, UR21 ;  /* 0x000000150d0d7c20 */ /* 0x000fe20008400000 */
[----:B------:R-:W-:Y:S01]  /*bbb0*/  FMUL R11, R11, UR21 ;  /* 0x000000150b0b7c20 */ /* 0x000fe20008400000 */
[----:B------:R-:W-:Y:S01]  /*bbc0*/  FMUL R9, R9, UR21 ;  /* 0x0000001509097c20 */ /* 0x000fe20008400000 */
[----:B------:R-:W2:Y:S01]  /*bbd0*/  LDL.LU R222, [R1+0x18] ;  /* 0x0000180001de7983 */ /* 0x000ea20000300800 */
[----:B0-----:R-:W-:Y:S01]  /*bbe0*/  IMAD.X R59, R3, 0x1, R55, P5 ;  /* 0x00000001033b7824 */ /* 0x001fe200028e0637 */
[C---:B------:R-:W-:Y:S01]  /*bbf0*/  ISETP.GT.AND P5, PT, R0.reuse, 0x41, P2 ;  /* 0x000000410000780c */ /* 0x040fe200017a4270 */
[----:B------:R-:W-:Y:S01]  /*bc00*/  FMUL R7, R7, UR21 ;  /* 0x0000001507077c20 */ /* 0x000fe20008400000 */
[----:B------:R-:W2:Y:S04]  /*bc10*/  LDL.LU R223, [R1+0x14] ;  /* 0x0000140001df7983 */ /* 0x000ea80000300800 */
[----:B------:R-:W-:Y:S01]  /*bc20*/  @P6 STG.E desc[UR16][R58.64], R195 ;  /* 0x000000c33a006986 */ /* 0x000fe2000c101910 */
[----:B------:R-:W-:-:S03]  /*bc30*/  ISETP.GT.AND P6, PT, R0, 0x48, P1 ;  /* 0x000000480000780c */ /* 0x000fc60000fc4270 */
[----:B------:R0:W-:Y:S01]  /*bc40*/  @P3 STG.E desc[UR16][R56.64+0x20], R65 ;  /* 0x0000204138003986 */ /* 0x0001e2000c101910 */
[----:B------:R-:W-:-:S03]  /*bc50*/  IADD3 R60, P3, R81, R56, RZ ;  /* 0x00000038513c7210 */ /* 0x000fc60007f7e0ff */
[----:B------:R-:W-:Y:S02]  /*bc60*/  @P5 STG.E desc[UR16][R58.64+0x20], R193 ;  /* 0x000020c13a005986 */ /* 0x000fe4000c101910 */
[----:B------:R-:W-:Y:S01]  /*bc70*/  IMAD.X R61, R3, 0x1, R57, P3 ;  /* 0x00000001033d7824 */ /* 0x000fe200018e0639 */
[C---:B------:R-:W-:Y:S01]  /*bc80*/  ISETP.GT.AND P5, PT, R0.reuse, 0x49, P1 ;  /* 0x000000490000780c */ /* 0x040fe20000fa4270 */
[----:B------:R-:W2:Y:S01]  /*bc90*/  LDL.LU R220, [R1+0x10] ;  /* 0x0000100001dc7983 */ /* 0x000ea20000300800 */
[----:B------:R-:W-:Y:S01]  /*bca0*/  ISETP.GT.AND P3, PT, R0, 0x48, P2 ;  /* 0x000000480000780c */ /* 0x000fe20001764270 */
[----:B------:R-:W-:Y:S01]  /*bcb0*/  FMUL R5, R5, UR21 ;  /* 0x0000001505057c20 */ /* 0x000fe20008400000 */
[----:B------:R-:W-:Y:S01]  /*bcc0*/  FMUL R153, R153, UR21 ;  /* 0x0000001599997c20 */ /* 0x000fe20008400000 */
[----:B------:R0:W-:Y:S01]  /*bcd0*/  @P6 STG.E desc[UR16][R60.64], R67 ;  /* 0x000000433c006986 */ /* 0x0001e2000c101910 */
[----:B------:R-:W-:Y:S01]  /*bce0*/  IADD3 R62, P6, R81, R58, RZ ;  /* 0x0000003a513e7210 */ /* 0x000fe20007fde0ff */
[----:B------:R-:W-:-:S02]  /*bcf0*/  FMUL R229, R229, UR21 ;  /* 0x00000015e5e57c20 */ /* 0x000fc40008400000 */
[----:B------:R-:W2:Y:S02]  /*bd00*/  LDL.LU R221, [R1+0x1c] ;  /* 0x00001c0001dd7983 */ /* 0x000ea40000300800 */
[----:B-1----:R-:W-:Y:S01]  /*bd10*/  IMAD.X R63, R3, 0x1, R59, P6 ;  /* 0x00000001033f7824 */ /* 0x002fe200030e063b */
[C---:B------:R-:W-:Y:S01]  /*bd20*/  ISETP.GT.AND P6, PT, R0.reuse, 0x49, P2 ;  /* 0x000000490000780c */ /* 0x040fe200017c4270 */
[----:B------:R-:W2:Y:S04]  /*bd30*/  LDL.LU R224, [R1+0x20] ;  /* 0x0000200001e07983 */ /* 0x000ea80000300800 */
[----:B------:R-:W-:Y:S01]  /*bd40*/  @P5 STG.E desc[UR16][R62.64], R191 ;  /* 0x000000bf3e005986 */ /* 0x000fe2000c101910 */
[----:B------:R-:W-:-:S03]  /*bd50*/  ISETP.GT.AND P5, PT, R0, 0x50, P1 ;  /* 0x000000500000780c */ /* 0x000fc60000fa4270 */
[----:B------:R1:W-:Y:S01]  /*bd60*/  @P3 STG.E desc[UR16][R60.64+0x20], R69 ;  /* 0x000020453c003986 */ /* 0x0003e2000c101910 */
[----:B------:R-:W-:-:S03]  /*bd70*/  IADD3 R64, P3, R81, R60, RZ ;  /* 0x0000003c51407210 */ /* 0x000fc60007f7e0ff */
[----:B------:R-:W-:Y:S01]  /*bd80*/  @P6 STG.E desc[UR16][R62.64+0x20], R189 ;  /* 0x000020bd3e006986 */ /* 0x000fe2000c101910 */
[----:B0-----:R-:W-:Y:S02]  /*bd90*/  IADD3.X R65, R3, R61, RZ, P3, !PT ;  /* 0x0000003d03417210 */ /* 0x001fe40001ffe4ff */
[C---:B------:R-:W-:Y:S02]  /*bda0*/  ISETP.GT.AND P6, PT, R0.reuse, 0x51, P1 ;  /* 0x000000510000780c */ /* 0x040fe40000fc4270 */
[----:B------:R-:W-:Y:S01]  /*bdb0*/  ISETP.GT.AND P3, PT, R0, 0x50, P2 ;  /* 0x000000500000780c */ /* 0x000fe20001764270 */
[----:B------:R0:W-:Y:S01]  /*bdc0*/  @P5 STG.E desc[UR16][R64.64], R71 ;  /* 0x0000004740005986 */ /* 0x0001e2000c101910 */
[----:B------:R-:W-:-:S05]  /*bdd0*/  IADD3 R66, P5, R81, R62, RZ ;  /* 0x0000003e51427210 */ /* 0x000fca0007fbe0ff */
[----:B------:R-:W-:Y:S01]  /*bde0*/  IMAD.X R67, R3, 0x1, R63, P5 ;  /* 0x0000000103437824 */ /* 0x000fe200028e063f */
[----:B------:R-:W-:-:S04]  /*bdf0*/  ISETP.GT.AND P5, PT, R0, 0x51, P2 ;  /* 0x000000510000780c */ /* 0x000fc800017a4270 */
[----:B------:R-:W-:Y:S01]  /*be00*/  @P6 STG.E desc[UR16][R66.64], R187 ;  /* 0x000000bb42006986 */ /* 0x000fe2000c101910 */
[----:B------:R-:W-:-:S03]  /*be10*/  ISETP.GT.AND P6, PT, R0, 0x58, P1 ;  /* 0x000000580000780c */ /* 0x000fc60000fc4270 */
[----:B------:R0:W-:Y:S01]  /*be20*/  @P3 STG.E desc[UR16][R64.64+0x20], R73 ;  /* 0x0000204940003986 */ /* 0x0001e2000c101910 */
[----:B------:R-:W-:-:S04]  /*be30*/  IADD3 R68, P3, R81, R64, RZ ;  /* 0x0000004051447210 */ /* 0x000fc80007f7e0ff */
[----:B------:R-:W-:Y:S01]  /*be40*/  @P5 STG.E desc[UR16][R66.64+0x20], R185 ;  /* 0x000020b942005986 */ /* 0x000fe2000c101910 */
[----:B-1----:R-:W-:Y:S01]  /*be50*/  IMAD.X R69, R3, 0x1, R65, P3 ;  /* 0x0000000103457824 */ /* 0x002fe200018e0641 */
[C---:B------:R-:W-:Y:S02]  /*be60*/  ISETP.GT.AND P5, PT, R0.reuse, 0x59, P1 ;  /* 0x000000590000780c */ /* 0x040fe40000fa4270 */
[----:B------:R-:W-:Y:S02]  /*be70*/  ISETP.GT.AND P3, PT, R0, 0x58, P2 ;  /* 0x000000580000780c */ /* 0x000fe40001764270 */
[----:B------:R1:W-:Y:S01]  /*be80*/  @P6 STG.E desc[UR16][R68.64], R75 ;  /* 0x0000004b44006986 */ /* 0x0003e2000c101910 */
[----:B------:R-:W-:-:S05]  /*be90*/  IADD3 R70, P6, R81, R66, RZ ;  /* 0x0000004251467210 */ /* 0x000fca0007fde0ff */
[----:B0-----:R-:W-:Y:S01]  /*bea0*/  IMAD.X R71, R3, 0x1, R67, P6 ;  /* 0x0000000103477824 */ /* 0x001fe200030e0643 */
[----:B------:R-:W-:-:S04]  /*beb0*/  ISETP.GT.AND P6, PT, R0, 0x59, P2 ;  /* 0x000000590000780c */ /* 0x000fc800017c4270 */
[----:B------:R-:W-:Y:S01]  /*bec0*/  @P5 STG.E desc[UR16][R70.64], R183 ;  /* 0x000000b746005986 */ /* 0x000fe2000c101910 */
[----:B------:R-:W-:-:S03]  /*bed0*/  ISETP.GT.AND P5, PT, R0, 0x60, P1 ;  /* 0x000000600000780c */ /* 0x000fc60000fa4270 */
[----:B------:R0:W-:Y:S01]  /*bee0*/  @P3 STG.E desc[UR16][R68.64+0x20], R77 ;  /* 0x0000204d44003986 */ /* 0x0001e2000c101910 */
[----:B------:R-:W-:-:S04]  /*bef0*/  IADD3 R72, P3, R81, R68, RZ ;  /* 0x0000004451487210 */ /* 0x000fc80007f7e0ff */
[----:B------:R-:W-:Y:S01]  /*bf00*/  IADD3.X R73, R3, R69, RZ, P3, !PT ;  /* 0x0000004503497210 */ /* 0x000fe20001ffe4ff */
[----:B------:R-:W-:Y:S01]  /*bf10*/  @P6 STG.E desc[UR16][R70.64+0x20], R181 ;  /* 0x000020b546006986 */ /* 0x000fe2000c101910 */
[C---:B------:R-:W-:Y:S02]  /*bf20*/  ISETP.GT.AND P6, PT, R0.reuse, 0x61, P1 ;  /* 0x000000610000780c */ /* 0x040fe40000fc4270 */
[----:B------:R-:W-:Y:S01]  /*bf30*/  ISETP.GT.AND P3, PT, R0, 0x60, P2 ;  /* 0x000000600000780c */ /* 0x000fe20001764270 */
[----:B------:R0:W-:Y:S01]  /*bf40*/  @P5 STG.E desc[UR16][R72.64], R79 ;  /* 0x0000004f48005986 */ /* 0x0001e2000c101910 */
[----:B------:R-:W-:-:S05]  /*bf50*/  IADD3 R74, P5, R81, R70, RZ ;  /* 0x00000046514a7210 */ /* 0x000fca0007fbe0ff */
[----:B-1----:R-:W-:Y:S01]  /*bf60*/  IMAD.X R75, R3, 0x1, R71, P5 ;  /* 0x00000001034b7824 */ /* 0x002fe200028e0647 */
[----:B------:R-:W-:-:S04]  /*bf70*/  ISETP.GT.AND P5, PT, R0, 0x61, P2 ;  /* 0x000000610000780c */ /* 0x000fc800017a4270 */
[----:B------:R-:W-:Y:S01]  /*bf80*/  @P6 STG.E desc[UR16][R74.64], R179 ;  /* 0x000000b34a006986 */ /* 0x000fe2000c101910 */
[----:B------:R-:W-:-:S03]  /*bf90*/  ISETP.GT.AND P6, PT, R0, 0x68, P1 ;  /* 0x000000680000780c */ /* 0x000fc60000fc4270 */
[----:B------:R1:W-:Y:S01]  /*bfa0*/  @P3 STG.E desc[UR16][R72.64+0x20], R83 ;  /* 0x0000205348003986 */ /* 0x0003e2000c101910 */
[----:B------:R-:W-:-:S04]  /*bfb0*/  IADD3 R76, P3, R81, R72, RZ ;  /* 0x00000048514c7210 */ /* 0x000fc80007f7e0ff */
[----:B------:R-:W-:Y:S01]  /*bfc0*/  @P5 STG.E desc[UR16][R74.64+0x20], R177 ;  /* 0x000020b14a005986 */ /* 0x000fe2000c101910 */
[----:B0-----:R-:W-:Y:S01]  /*bfd0*/  IMAD.X R77, R3, 0x1, R73, P3 ;  /* 0x00000001034d7824 */ /* 0x001fe200018e0649 */
[C---:B------:R-:W-:Y:S02]  /*bfe0*/  ISETP.GT.AND P5, PT, R0.reuse, 0x69, P1 ;  /* 0x000000690000780c */ /* 0x040fe40000fa4270 */
[----:B------:R-:W-:Y:S02]  /*bff0*/  ISETP.GT.AND P3, PT, R0, 0x68, P2 ;  /* 0x000000680000780c */ /* 0x000fe40001764270 */
[----:B------:R0:W-:Y:S01]  /*c000*/  @P6 STG.E desc[UR16][R76.64], R85 ;  /* 0x000000554c006986 */ /* 0x0001e2000c101910 */
[----:B------:R-:W-:-:S05]  /*c010*/  IADD3 R78, P6, R81, R74, RZ ;  /* 0x0000004a514e7210 */ /* 0x000fca0007fde0ff */
[----:B------:R-:W-:Y:S01]  /*c020*/  IMAD.X R79, R3, 0x1, R75, P6 ;  /* 0x00000001034f7824 */ /* 0x000fe200030e064b */
[----:B------:R-:W-:-:S04]  /*c030*/  ISETP.GT.AND P6, PT, R0, 0x69, P2 ;  /* 0x000000690000780c */ /* 0x000fc800017c4270 */
[----:B------:R-:W-:Y:S01]  /*c040*/  @P5 STG.E desc[UR16][R78.64], R175 ;  /* 0x000000af4e005986 */ /* 0x000fe2000c101910 */
[----:B------:R-:W-:-:S03]  /*c050*/  ISETP.GT.AND P5, PT, R0, 0x70, P1 ;  /* 0x000000700000780c */ /* 0x000fc60000fa4270 */
[----:B------:R-:W-:Y:S01]  /*c060*/  @P3 STG.E desc[UR16][R76.64+0x20], R87 ;  /* 0x000020574c003986 */ /* 0x000fe2000c101910 */
[----:B------:R-:W-:-:S04]  /*c070*/  IADD3 R82, P3, R81, R76, RZ ;  /* 0x0000004c51527210 */ /* 0x000fc80007f7e0ff */
[----:B-1----:R-:W-:Y:S01]  /*c080*/  IADD3.X R83, R3, R77, RZ, P3, !PT ;  /* 0x0000004d03537210 */ /* 0x002fe20001ffe4ff */
[----:B------:R-:W-:Y:S01]  /*c090*/  @P6 STG.E desc[UR16][R78.64+0x20], R173 ;  /* 0x000020ad4e006986 */ /* 0x000fe2000c101910 */
[C---:B------:R-:W-:Y:S02]  /*c0a0*/  ISETP.GT.AND P6, PT, R0.reuse, 0x71, P1 ;  /* 0x000000710000780c */ /* 0x040fe40000fc4270 */
[----:B------:R-:W-:Y:S01]  /*c0b0*/  ISETP.GT.AND P3, PT, R0, 0x70, P2 ;  /* 0x000000700000780c */ /* 0x000fe20001764270 */
[----:B------:R1:W-:Y:S01]  /*c0c0*/  @P5 STG.E desc[UR16][R82.64], R89 ;  /* 0x0000005952005986 */ /* 0x0003e2000c101910 */
[----:B------:R-:W-:-:S05]  /*c0d0*/  IADD3 R84, P5, R81, R78, RZ ;  /* 0x0000004e51547210 */ /* 0x000fca0007fbe0ff */
[----:B0-----:R-:W-:Y:S01]  /*c0e0*/  IMAD.X R85, R3, 0x1, R79, P5 ;  /* 0x0000000103557824 */ /* 0x001fe200028e064f */
[----:B------:R-:W-:-:S04]  /*c0f0*/  ISETP.GT.AND P5, PT, R0, 0x71, P2 ;  /* 0x000000710000780c */ /* 0x000fc800017a4270 */
[----:B------:R-:W-:Y:S01]  /*c100*/  @P6 STG.E desc[UR16][R84.64], R171 ;  /* 0x000000ab54006986 */ /* 0x000fe2000c101910 */
[----:B------:R-:W-:Y:S01]  /*c110*/  IADD3 R86, P6, R81, R82, RZ ;  /* 0x0000005251567210 */ /* 0x000fe20007fde0ff */
[----:B-1----:R-:W-:Y:S02]  /*c120*/  FMUL R89, R168, UR21 ;  /* 0x00000015a8597c20 */ /* 0x002fe40008400000 */
[----:B------:R0:W-:Y:S01]  /*c130*/  @P3 STG.E desc[UR16][R82.64+0x20], R91 ;  /* 0x0000205b52003986 */ /* 0x0001e2000c101910 */
[C---:B------:R-:W-:Y:S01]  /*c140*/  ISETP.GT.AND P3, PT, R0.reuse, 0x78, P1 ;  /* 0x000000780000780c */ /* 0x040fe20000f64270 */
[----:B------:R-:W-:Y:S01]  /*c150*/  IMAD.X R87, R3, 0x1, R83, P6 ;  /* 0x0000000103577824 */ /* 0x000fe200030e0653 */
[C---:B------:R-:W-:Y:S02]  /*c160*/  ISETP.GT.AND P1, PT, R0.reuse, 0x79, P1 ;  /* 0x000000790000780c */ /* 0x040fe40000f24270 */
[----:B------:R-:W-:Y:S01]  /*c170*/  IADD3 R80, P6, R81, R84, RZ ;  /* 0x0000005451507210 */ /* 0x000fe20007fde0ff */
[----:B------:R-:W-:Y:S01]  /*c180*/  @P5 STG.E desc[UR16][R84.64+0x20], R169 ;  /* 0x000020a954005986 */ /* 0x000fe2000c101910 */
[----:B------:R-:W-:-:S02]  /*c190*/  ISETP.GT.AND P5, PT, R0, 0x78, P2 ;  /* 0x000000780000780c */ /* 0x000fc400017a4270 */
[----:B------:R-:W-:Y:S01]  /*c1a0*/  ISETP.GT.AND P2, PT, R0, 0x79, P2 ;  /* 0x000000790000780c */ /* 0x000fe20001744270 */
[----:B------:R-:W-:Y:S02]  /*c1b0*/  IMAD.X R81, R3, 0x1, R85, P6 ;  /* 0x0000000103517824 */ /* 0x000fe400030e0655 */
[----:B------:R-:W-:Y:S01]  /*c1c0*/  FMUL R3, R166, UR21 ;  /* 0x00000015a6037c20 */ /* 0x000fe20008400000 */
[----:B0-----:R-:W-:Y:S01]  /*c1d0*/  FMUL R91, R162, UR21 ;  /* 0x00000015a25b7c20 */ /* 0x001fe20008400000 */
[----:B------:R0:W-:Y:S01]  /*c1e0*/  @P3 STG.E desc[UR16][R86.64], R89 ;  /* 0x0000005956003986 */ /* 0x0001e2000c101910 */
[----:B------:R-:W-:-:S03]  /*c1f0*/  ISETP.GT.AND P3, PT, R2, 0x80, PT ;  /* 0x000000800200780c */ /* 0x000fc60003f64270 */
[----:B------:R-:W-:Y:S01]  /*c200*/  @P1 STG.E desc[UR16][R80.64], R167 ;  /* 0x000000a750001986 */ /* 0x000fe2000c101910 */
[C---:B------:R-:W-:Y:S02]  /*c210*/  ISETP.GT.AND P6, PT, R0.reuse, RZ, P3 ;  /* 0x000000ff0000720c */ /* 0x040fe40001fc4270 */
[----:B------:R-:W-:Y:S01]  /*c220*/  ISETP.GT.AND P1, PT, R0, 0x1, P3 ;  /* 0x000000010000780c */ /* 0x000fe20001f24270 */
[----:B------:R1:W-:Y:S01]  /*c230*/  @P5 STG.E desc[UR16][R86.64+0x20], R3 ;  /* 0x0000200356005986 */ /* 0x0003e2000c101910 */
[----:B------:R-:W-:Y:S01]  /*c240*/  ISETP.GT.AND P5, PT, R2, 0x88, PT ;  /* 0x000000880200780c */ /* 0x000fe20003fa4270 */
[----:B0-----:R-:W-:Y:S02]  /*c250*/  FMUL R89, R164, UR21 ;  /* 0x00000015a4597c20 */ /* 0x001fe40008400000 */
[----:B------:R-:W-:Y:S01]  /*c260*/  @P2 STG.E desc[UR16][R80.64+0x20], R165 ;  /* 0x000020a550002986 */ /* 0x000fe2000c101910 */
[----:B------:R-:W-:-:S05]  /*c270*/  ISETP.GT.AND P2, PT, R0, RZ, P5 ;  /* 0x000000ff0000720c */ /* 0x000fca0002f44270 */
[----:B------:R0:W-:Y:S01]  /*c280*/  @P6 STG.E desc[UR16][R24.64+0x200], R89 ;  /* 0x0002005918006986 */ /* 0x0001e2000c101910 */
[----:B------:R-:W-:Y:S01]  /*c290*/  ISETP.GT.AND P6, PT, R0, 0x1, P5 ;  /* 0x000000010000780c */ /* 0x000fe20002fc4270 */
[----:B-1----:R-:W-:Y:S02]  /*c2a0*/  FMUL R3, R160, UR21 ;  /* 0x00000015a0037c20 */ /* 0x002fe40008400000 */
[----:B------:R-:W-:Y:S01]  /*c2b0*/  @P1 STG.E desc[UR16][R26.64+0x200], R163 ;  /* 0x000200a31a001986 */ /* 0x000fe2000c101910 */
[----:B------:R-:W-:-:S03]  /*c2c0*/  ISETP.GT.AND P1, PT, R0, 0x8, P3 ;  /* 0x000000080000780c */ /* 0x000fc60001f24270 */
[----:B------:R1:W-:Y:S01]  /*c2d0*/  @P2 STG.E desc[UR16][R24.64+0x220], R91 ;  /* 0x0002205b18002986 */ /* 0x0003e2000c101910 */
[----:B------:R-:W-:Y:S01]  /*c2e0*/  ISETP.GT.AND P2, PT, R0, 0x9, P3 ;  /* 0x000000090000780c */ /* 0x000fe20001f44270 */
[----:B0-----:R-:W-:-:S04]  /*c2f0*/  FMUL R89, R158, UR21 ;  /* 0x000000159e597c20 */ /* 0x001fc80008400000 */
[----:B------:R0:W-:Y:S01]  /*c300*/  @P6 STG.E desc[UR16][R26.64+0x220], R161 ;  /* 0x000220a11a006986 */ /* 0x0001e2000c101910 */
[----:B------:R-:W-:-:S03]  /*c310*/  ISETP.GT.AND P6, PT, R0, 0x8, P5 ;  /* 0x000000080000780c */ /* 0x000fc60002fc4270 */
[----:B------:R4:W-:Y:S01]  /*c320*/  @P1 STG.E desc[UR16][R28.64+0x200], R3 ;  /* 0x000200031c001986 */ /* 0x0009e2000c101910 */
[----:B------:R-:W-:Y:S01]  /*c330*/  ISETP.GT.AND P1, PT, R0, 0x9, P5 ;  /* 0x000000090000780c */ /* 0x000fe20002f24270 */
[----:B-1----:R-:W-:Y:S02]  /*c340*/  FMUL R25, R22, UR21 ;  /* 0x0000001516197c20 */ /* 0x002fe40008400000 */
[----:B------:R-:W-:Y:S01]  /*c350*/  @P2 STG.E desc[UR16][R30.64+0x200], R159 ;  /* 0x0002009f1e002986 */ /* 0x000fe2000c101910 */
[----:B------:R-:W-:Y:S01]  /*c360*/  ISETP.GT.AND P2, PT, R0, 0x10, P3 ;  /* 0x000000100000780c */ /* 0x000fe20001f44270 */
[----:B0-----:R-:W-:-:S04]  /*c370*/  FMUL R27, R20, UR21 ;  /* 0x00000015141b7c20 */ /* 0x001fc80008400000 */
[----:B------:R-:W-:Y:S01]  /*c380*/  @P6 STG.E desc[UR16][R28.64+0x220], R89 ;  /* 0x000220591c006986 */ /* 0x000fe2000c101910 */
[----:B------:R-:W-:Y:S01]  /*c390*/  ISETP.GT.AND P6, PT, R0, 0x11, P3 ;  /* 0x000000110000780c */ /* 0x000fe20001fc4270 */
[----:B----4-:R-:W-:Y:S02]  /*c3a0*/  FMUL R3, R156, UR21 ;  /* 0x000000159c037c20 */ /* 0x010fe40008400000 */
[----:B------:R-:W-:Y:S01]  /*c3b0*/  @P1 STG.E desc[UR16][R30.64+0x220], R157 ;  /* 0x0002209d1e001986 */ /* 0x000fe2000c101910 */
[----:B------:R-:W-:-:S03]  /*c3c0*/  ISETP.GT.AND P1, PT, R0, 0x10, P5 ;  /* 0x000000100000780c */ /* 0x000fc60002f24270 */
[----:B------:R0:W-:Y:S01]  /*c3d0*/  @P2 STG.E desc[UR16][R32.64+0x200], R3 ;  /* 0x0002000320002986 */ /* 0x0001e2000c101910 */
[----:B------:R-:W-:-:S05]  /*c3e0*/  ISETP.GT.AND P2, PT, R0, 0x11, P5 ;  /* 0x000000110000780c */ /* 0x000fca0002f44270 */
[----:B------:R-:W-:Y:S01]  /*c3f0*/  @P6 STG.E desc[UR16][R34.64+0x200], R23 ;  /* 0x0002001722006986 */ /* 0x000fe2000c101910 */
[----:B------:R-:W-:-:S03]  /*c400*/  ISETP.GT.AND P6, PT, R0, 0x18, P3 ;  /* 0x000000180000780c */ /* 0x000fc60001fc4270 */
[----:B------:R-:W-:Y:S01]  /*c410*/  @P1 STG.E desc[UR16][R32.64+0x220], R25 ;  /* 0x0002201920001986 */ /* 0x000fe2000c101910 */
[----:B------:R-:W-:Y:S01]  /*c420*/  ISETP.GT.AND P1, PT, R0, 0x19, P3 ;  /* 0x000000190000780c */ /* 0x000fe20001f24270 */
[----:B0-----:R-:W-:Y:S02]  /*c430*/  FMUL R3, R18, UR21 ;  /* 0x0000001512037c20 */ /* 0x001fe40008400000 */
[----:B------:R0:W-:Y:S01]  /*c440*/  @P2 STG.E desc[UR16][R34.64+0x220], R21 ;  /* 0x0002201522002986 */ /* 0x0001e2000c101910 */
[----:B------:R-:W-:-:S05]  /*c450*/  ISETP.GT.AND P2, PT, R0, 0x18, P5 ;  /* 0x000000180000780c */ /* 0x000fca0002f44270 */
[----:B------:R-:W-:Y:S01]  /*c460*/  @P6 STG.E desc[UR16][R36.64+0x200], R27 ;  /* 0x0002001b24006986 */ /* 0x000fe2000c101910 */
[----:B------:R-:W-:-:S03]  /*c470*/  ISETP.GT.AND P6, PT, R0, 0x19, P5 ;  /* 0x000000190000780c */ /* 0x000fc60002fc4270 */
[----:B------:R1:W-:Y:S01]  /*c480*/  @P1 STG.E desc[UR16][R38.64+0x200], R19 ;  /* 0x0002001326001986 */ /* 0x0003e2000c101910 */
[----:B------:R-:W-:Y:S01]  /*c490*/  ISETP.GT.AND P1, PT, R0, 0x20, P3 ;  /* 0x000000200000780c */ /* 0x000fe20001f24270 */
[----:B0-----:R-:W-:Y:S02]  /*c4a0*/  FMUL R21, R16, UR21 ;  /* 0x0000001510157c20 */ /* 0x001fe40008400000 */
[----:B------:R0:W-:Y:S01]  /*c4b0*/  @P2 STG.E desc[UR16][R36.64+0x220], R3 ;  /* 0x0002200324002986 */ /* 0x0001e2000c101910 */
[----:B------:R-:W-:-:S05]  /*c4c0*/  ISETP.GT.AND P2, PT, R0, 0x21, P3 ;  /* 0x000000210000780c */ /* 0x000fca0001f44270 */
[----:B------:R-:W-:Y:S01]  /*c4d0*/  @P6 STG.E desc[UR16][R38.64+0x220], R17 ;  /* 0x0002201126006986 */ /* 0x000fe2000c101910 */
[----:B------:R-:W-:Y:S01]  /*c4e0*/  ISETP.GT.AND P6, PT, R0, 0x20, P5 ;  /* 0x000000200000780c */ /* 0x000fe20002fc4270 */
[----:B-1----:R-:W-:Y:S02]  /*c4f0*/  FMUL R19, R14, UR21 ;  /* 0x000000150e137c20 */ /* 0x002fe40008400000 */
        /* <DEDUP_REMOVED lines=27> */
[----:B------:R2:W-:Y:S01]  /*c6b0*/  @P6 STG.E desc[UR16][R50.64+0x220], R5 ;  /* 0x0002200532006986 */ /* 0x0005e2000c101910 */
[C---:B------:R-:W-:Y:S01]  /*c6c0*/  ISETP.GT.AND P6, PT, R0.reuse, 0x38, P5 ;  /* 0x000000380000780c */ /* 0x040fe20002fc4270 */
[----:B-1----:R-:W-:Y:S02]  /*c6d0*/  FMUL R7, R227, UR21 ;  /* 0x00000015e3077c20 */ /* 0x002fe40008400000 */
[----:B------:R0:W-:Y:S01]  /*c6e0*/  @P1 STG.E desc[UR16][R52.64+0x200], R9 ;  /* 0x0002000934001986 */ /* 0x0001e2000c101910 */
[----:B------:R-:W-:Y:S01]  /*c6f0*/  ISETP.GT.AND P1, PT, R0, 0x39, P5 ;  /* 0x000000390000780c */ /* 0x000fe20002f24270 */
[----:B---3--:R-:W-:Y:S02]  /*c700*/  FMUL R3, R225, UR21 ;  /* 0x00000015e1037c20 */ /* 0x008fe40008400000 */
[----:B------:R-:W3:Y:S01]  /*c710*/  LDL.LU R225, [R1+0x24] ;  /* 0x0000240001e17983 */ /* 0x000ee20000300800 */
[----:B--2---:R-:W-:-:S03]  /*c720*/  FMUL R5, R226, UR21 ;  /* 0x00000015e2057c20 */ /* 0x004fc60008400000 */
[----:B------:R-:W-:Y:S01]  /*c730*/  @P2 STG.E desc[UR16][R54.64+0x200], R153 ;  /* 0x0002009936002986 */ /* 0x000fe2000c101910 */
[----:B------:R-:W-:Y:S01]  /*c740*/  ISETP.GT.AND P2, PT, R0, 0x40, P3 ;  /* 0x000000400000780c */ /* 0x000fe20001f44270 */
[----:B0-----:R-:W-:Y:S02]  /*c750*/  FMUL R9, R4, UR21 ;  /* 0x0000001504097c20 */ /* 0x001fe40008400000 */
[----:B------:R-:W2:Y:S04]  /*c760*/  LDL.LU R226, [R1+0x28] ;  /* 0x0000280001e27983 */ /* 0x000ea80000300800 */
[----:B------:R-:W4:Y:S04]  /*c770*/  LDL.LU R227, [R1+0x2c] ;  /* 0x00002c0001e37983 */ /* 0x000f280000300800 */
[----:B------:R-:W4:Y:S04]  /*c780*/  LDL.LU R4, [R1+0x30] ;  /* 0x0000300001047983 */ /* 0x000f280000300800 */
[----:B------:R-:W-:Y:S01]  /*c790*/  @P6 STG.E desc[UR16][R52.64+0x220], R229 ;  /* 0x000220e534006986 */ /* 0x000fe2000c101910 */
[----:B------:R-:W-:-:S03]  /*c7a0*/  ISETP.GT.AND P6, PT, R0, 0x41, P3 ;  /* 0x000000410000780c */ /* 0x000fc60001fc4270 */
[----:B------:R0:W-:Y:S01]  /*c7b0*/  @P1 STG.E desc[UR16][R54.64+0x220], R3 ;  /* 0x0002200336001986 */ /* 0x0001e2000c101910 */
[----:B------:R-:W-:-:S03]  /*c7c0*/  ISETP.GT.AND P1, PT, R0, 0x40, P5 ;  /* 0x000000400000780c */ /* 0x000fc60002f24270 */
[----:B------:R1:W-:Y:S01]  /*c7d0*/  @P2 STG.E desc[UR16][R56.64+0x200], R5 ;  /* 0x0002000538002986 */ /* 0x0003e2000c101910 */
[----:B------:R-:W-:Y:S01]  /*c7e0*/  ISETP.GT.AND P2, PT, R0, 0x41, P5 ;  /* 0x000000410000780c */ /* 0x000fe20002f44270 */
[----:B------:R-:W-:-:S04]  /*c7f0*/  FMUL R11, R223, UR21 ;  /* 0x00000015df0b7c20 */ /* 0x000fc80008400000 */
[----:B------:R1:W-:Y:S01]  /*c800*/  @P6 STG.E desc[UR16][R58.64+0x200], R7 ;  /* 0x000200073a006986 */ /* 0x0003e2000c101910 */
[----:B0-----:R-:W-:Y:S01]  /*c810*/  FMUL R3, R220, UR21 ;  /* 0x00000015dc037c20 */ /* 0x001fe20008400000 */
[----:B------:R-:W-:Y:S02]  /*c820*/  ISETP.GT.AND P6, PT, R0, 0x48, P3 ;  /* 0x000000480000780c */ /* 0x000fe40001fc4270 */
[----:B------:R-:W4:Y:S01]  /*c830*/  LDL.LU R220, [R1+0x34] ;  /* 0x0000340001dc7983 */ /* 0x000f220000300800 */
[----:B-1----:R-:W-:-:S03]  /*c840*/  FMUL R5, R222, UR21 ;  /* 0x00000015de057c20 */ /* 0x002fc60008400000 */
[----:B------:R0:W-:Y:S01]  /*c850*/  @P1 STG.E desc[UR16][R56.64+0x220], R9 ;  /* 0x0002200938001986 */ /* 0x0001e2000c101910 */
[----:B------:R-:W-:-:S03]  /*c860*/  ISETP.GT.AND P1, PT, R0, 0x49, P3 ;  /* 0x000000490000780c */ /* 0x000fc60001f24270 */
[----:B------:R-:W4:Y:S04]  /*c870*/  LDL.LU R223, [R1+0x38] ;  /* 0x0000380001df7983 */ /* 0x000f280000300800 */
[----:B------:R3:W-:Y:S01]  /*c880*/  @P2 STG.E desc[UR16][R58.64+0x220], R3 ;  /* 0x000220033a002986 */ /* 0x0007e2000c101910 */
[----:B------:R-:W-:-:S03]  /*c890*/  ISETP.GT.AND P2, PT, R0, 0x48, P5 ;  /* 0x000000480000780c */ /* 0x000fc60002f44270 */
[----:B------:R-:W4:Y:S01]  /*c8a0*/  LDL.LU R222, [R1+0x3c] ;  /* 0x00003c0001de7983 */ /* 0x000f220000300800 */
[----:B------:R-:W-:Y:S01]  /*c8b0*/  FMUL R7, R221, UR21 ;  /* 0x00000015dd077c20 */ /* 0x000fe20008400000 */
[----:B0-----:R-:W-:Y:S02]  /*c8c0*/  FMUL R9, R224, UR21 ;  /* 0x00000015e0097c20 */ /* 0x001fe40008400000 */
[----:B------:R-:W-:Y:S04]  /*c8d0*/  @P6 STG.E desc[UR16][R60.64+0x200], R11 ;  /* 0x0002000b3c006986 */ /* 0x000fe8000c101910 */
[----:B------:R2:W-:Y:S04]  /*c8e0*/  @P1 STG.E desc[UR16][R62.64+0x200], R5 ;  /* 0x000200053e001986 */ /* 0x0005e8000c101910 */
[----:B------:R-:W4:Y:S04]  /*c8f0*/  LDL.LU R224, [R1+0x40] ;  /* 0x0000400001e07983 */ /* 0x000f280000300800 */
[----:B------:R0:W-:Y:S01]  /*c900*/  @P2 STG.E desc[UR16][R60.64+0x220], R7 ;  /* 0x000220073c002986 */ /* 0x0001e2000c101910 */
[----:B---3--:R-:W-:-:S03]  /*c910*/  FMUL R3, R225, UR21 ;  /* 0x00000015e1037c20 */ /* 0x008fc60008400000 */
[----:B------:R-:W3:Y:S01]  /*c920*/  LDL.LU R225, [R1+0x44] ;  /* 0x0000440001e17983 */ /* 0x000ee20000300800 */
[----:B--2---:R-:W-:-:S03]  /*c930*/  FMUL R5, R226, UR21 ;  /* 0x00000015e2057c20 */ /* 0x004fc60008400000 */
[----:B------:R-:W2:Y:S01]  /*c940*/  LDL.LU R226, [R1+0x48] ;  /* 0x0000480001e27983 */ /* 0x000ea20000300800 */
[----:B----4-:R-:W-:-:S03]  /*c950*/  FMUL R11, R227, UR21 ;  /* 0x00000015e30b7c20 */ /* 0x010fc60008400000 */
[----:B------:R-:W4:Y:S01]  /*c960*/  LDL.LU R227, [R1+0x4c] ;  /* 0x00004c0001e37983 */ /* 0x000f220000300800 */
[----:B0-----:R-:W-:-:S03]  /*c970*/  FMUL R7, R4, UR21 ;  /* 0x0000001504077c20 */ /* 0x001fc60008400000 */
[----:B------:R-:W4:Y:S01]  /*c980*/  LDL.LU R4, [R1+0x50] ;  /* 0x0000500001047983 */ /* 0x000f220000300800 */
[C---:B------:R-:W-:Y:S02]  /*c990*/  ISETP.GT.AND P6, PT, R0.reuse, 0x49, P5 ;  /* 0x000000490000780c */ /* 0x040fe40002fc4270 */
[C---:B------:R-:W-:Y:S01]  /*c9a0*/  ISETP.GT.AND P1, PT, R0.reuse, 0x50, P3 ;  /* 0x000000500000780c */ /* 0x040fe20001f24270 */
[----:B------:R-:W4:Y:S01]  /*c9b0*/  LDL.LU R216, [R1+0x54] ;  /* 0x0000540001d87983 */ /* 0x000f220000300800 */
[----:B------:R-:W-:-:S03]  /*c9c0*/  ISETP.GT.AND P2, PT, R0, 0x51, P3 ;  /* 0x000000510000780c */ /* 0x000fc60001f44270 */
[----:B------:R-:W4:Y:S04]  /*c9d0*/  LDL.LU R219, [R1+0x58] ;  /* 0x0000580001db7983 */ /* 0x000f280000300800 */
[----:B------:R-:W4:Y:S04]  /*c9e0*/  LDL.LU R218, [R1+0x5c] ;  /* 0x00005c0001da7983 */ /* 0x000f280000300800 */
[----:B------:R0:W-:Y:S01]  /*c9f0*/  @P6 STG.E desc[UR16][R62.64+0x220], R9 ;  /* 0x000220093e006986 */ /* 0x0001e2000c101910 */
[----:B------:R-:W-:-:S03]  /*ca00*/  ISETP.GT.AND P6, PT, R0, 0x50, P5 ;  /* 0x000000500000780c */ /* 0x000fc60002fc4270 */
[----:B------:R1:W-:Y:S01]  /*ca10*/  @P1 STG.E desc[UR16][R64.64+0x200], R3 ;  /* 0x0002000340001986 */ /* 0x0003e2000c101910 */
[----:B------:R-:W-:-:S03]  /*ca20*/  ISETP.GT.AND P1, PT, R0, 0x51, P5 ;  /* 0x000000510000780c */ /* 0x000fc60002f24270 */
[----:B------:R-:W4:Y:S04]  /*ca30*/  LDL.LU R221, [R1+0x60] ;  /* 0x0000600001dd7983 */ /* 0x000f280000300800 */
[----:B------:R1:W-:Y:S01]  /*ca40*/  @P2 STG.E desc[UR16][R66.64+0x200], R5 ;  /* 0x0002000542002986 */ /* 0x0003e2000c101910 */
[----:B0-----:R-:W-:Y:S01]  /*ca50*/  FMUL R9, R223, UR21 ;  /* 0x00000015df097c20 */ /* 0x001fe20008400000 */
[----:B------:R-:W-:Y:S01]  /*ca60*/  ISETP.GT.AND P2, PT, R0, 0x58, P3 ;  /* 0x000000580000780c */ /* 0x000fe20001f44270 */
[----:B-1----:R-:W-:Y:S01]  /*ca70*/  FMUL R3, R220, UR21 ;  /* 0x00000015dc037c20 */ /* 0x002fe20008400000 */
[----:B------:R-:W-:Y:S01]  /*ca80*/  @P6 STG.E desc[UR16][R64.64+0x220], R11 ;  /* 0x0002200b40006986 */ /* 0x000fe2000c101910 */
[----:B------:R-:W-:-:S03]  /*ca90*/  ISETP.GT.AND P6, PT, R0, 0x59, P3 ;  /* 0x000000590000780c */ /* 0x000fc60001fc4270 */
[----:B------:R-:W4:Y:S04]  /*caa0*/  LDL.LU R220, [R1+0x64] ;  /* 0x0000640001dc7983 */ /* 0x000f280000300800 */
[----:B------:R-:W4:Y:S01]  /*cab0*/  LDL.LU R223, [R1+0x68] ;  /* 0x0000680001df7983 */ /* 0x000f220000300800 */
[----:B------:R-:W-:-:S03]  /*cac0*/  FMUL R5, R222, UR21 ;  /* 0x00000015de057c20 */ /* 0x000fc60008400000 */
[----:B------:R0:W-:Y:S01]  /*cad0*/  @P1 STG.E desc[UR16][R66.64+0x220], R7 ;  /* 0x0002200742001986 */ /* 0x0001e2000c101910 */
[----:B------:R-:W-:-:S03]  /*cae0*/  ISETP.GT.AND P1, PT, R0, 0x58, P5 ;  /* 0x000000580000780c */ /* 0x000fc60002f24270 */
[----:B------:R-:W4:Y:S04]  /*caf0*/  LDL.LU R222, [R1+0x6c] ;  /* 0x00006c0001de7983 */ /* 0x000f280000300800 */
[----:B------:R2:W-:Y:S01]  /*cb00*/  @P2 STG.E desc[UR16][R68.64+0x200], R3 ;  /* 0x0002000344002986 */ /* 0x0005e2000c101910 */
[----:B0-----:R-:W-:-:S03]  /*cb10*/  FMUL R7, R224, UR21 ;  /* 0x00000015e0077c20 */ /* 0x001fc60008400000 */
[----:B------:R-:W-:Y:S04]  /*cb20*/  @P6 STG.E desc[UR16][R70.64+0x200], R9 ;  /* 0x0002000946006986 */ /* 0x000fe8000c101910 */
        /* <DEDUP_REMOVED lines=8> */
[----:B------:R-:W-:-:S03]  /*cbb0*/  FMUL R9, R4, UR21 ;  /* 0x0000001504097c20 */ /* 0x000fc60008400000 */
[----:B------:R-:W4:Y:S01]  /*cbc0*/  LDL.LU R4, [R1+0x90] ;  /* 0x0000900001047983 */ /* 0x000f220000300800 */
[C---:B------:R-:W-:Y:S02]  /*cbd0*/  ISETP.GT.AND P2, PT, R0.reuse, 0x59, P5 ;  /* 0x000000590000780c */ /* 0x040fe40002f44270 */
[C---:B------:R-:W-:Y:S02]  /*cbe0*/  ISETP.GT.AND P6, PT, R0.reuse, 0x60, P3 ;  /* 0x000000600000780c */ /* 0x040fe40001fc4270 */
[----:B------:R-:W-:-:S09]  /*cbf0*/  ISETP.GT.AND P1, PT, R0, 0x61, P3 ;  /* 0x000000610000780c */ /* 0x000fd20001f24270 */
[----:B------:R-:W-:Y:S01]  /*cc00*/  @P2 STG.E desc[UR16][R70.64+0x220], R7 ;  /* 0x0002200746002986 */ /* 0x000fe2000c101910 */
[----:B------:R-:W-:-:S03]  /*cc10*/  ISETP.GT.AND P2, PT, R0, 0x60, P5 ;  /* 0x000000600000780c */ /* 0x000fc60002f44270 */
[----:B------:R-:W-:Y:S01]  /*cc20*/  @P6 STG.E desc[UR16][R72.64+0x200], R11 ;  /* 0x0002000b48006986 */ /* 0x000fe2000c101910 */
[----:B------:R-:W-:-:S03]  /*cc30*/  ISETP.GT.AND P6, PT, R0, 0x61, P5 ;  /* 0x000000610000780c */ /* 0x000fc60002fc4270 */
[----:B------:R0:W-:Y:S01]  /*cc40*/  @P1 STG.E desc[UR16][R74.64+0x200], R3 ;  /* 0x000200034a001986 */ /* 0x0001e2000c101910 */
[----:B------:R-:W-:Y:S01]  /*cc50*/  ISETP.GT.AND P1, PT, R0, 0x68, P3 ;  /* 0x000000680000780c */ /* 0x000fe20001f24270 */
[----:B------:R-:W-:-:S04]  /*cc60*/  FMUL R13, R216, UR21 ;  /* 0x00000015d80d7c20 */ /* 0x000fc80008400000 */
[----:B------:R1:W-:Y:S01]  /*cc70*/  @P2 STG.E desc[UR16][R72.64+0x220], R5 ;  /* 0x0002200548002986 */ /* 0x0003e2000c101910 */
[----:B------:R-:W-:-:S03]  /*cc80*/  ISETP.GT.AND P2, PT, R0, 0x69, P3 ;  /* 0x000000690000780c */ /* 0x000fc60001f44270 */
[----:B------:R1:W-:Y:S01]  /*cc90*/  @P6 STG.E desc[UR16][R74.64+0x220], R9 ;  /* 0x000220094a006986 */ /* 0x0003e2000c101910 */
[----:B------:R-:W-:-:S03]  /*cca0*/  ISETP.GT.AND P6, PT, R0, 0x68, P5 ;  /* 0x000000680000780c */ /* 0x000fc60002fc4270 */
[----:B------:R1:W-:Y:S01]  /*ccb0*/  @P1 STG.E desc[UR16][R76.64+0x200], R13 ;  /* 0x0002000d4c001986 */ /* 0x0003e2000c101910 */
[----:B------:R-:W-:Y:S01]  /*ccc0*/  ISETP.GT.AND P1, PT, R0, 0x69, P5 ;  /* 0x000000690000780c */ /* 0x000fe20002f24270 */
[----:B0-----:R-:W-:Y:S01]  /*ccd0*/  FMUL R3, R219, UR21 ;  /* 0x00000015db037c20 */ /* 0x001fe20008400000 */
[----:B------:R-:W-:Y:S01]  /*cce0*/  FMUL R7, R218, UR21 ;  /* 0x00000015da077c20 */ /* 0x000fe20008400000 */
[----:B------:R-:W-:-:S03]  /*ccf0*/  FMUL R11, R221, UR21 ;  /* 0x00000015dd0b7c20 */ /* 0x000fc60008400000 */
[----:B------:R0:W-:Y:S01]  /*cd00*/  @P2 STG.E desc[UR16][R78.64+0x200], R3 ;  /* 0x000200034e002986 */ /* 0x0001e2000c101910 */
[----:B------:R-:W-:-:S03]  /*cd10*/  ISETP.GT.AND P2, PT, R0, 0x71, P3 ;  /* 0x000000710000780c */ /* 0x000fc60001f44270 */
[----:B------:R3:W-:Y:S01]  /*cd20*/  @P6 STG.E desc[UR16][R76.64+0x220], R7 ;  /* 0x000220074c006986 */ /* 0x0007e2000c101910 */
[----:B------:R-:W-:-:S03]  /*cd30*/  ISETP.GT.AND P6, PT, R0, 0x70, P3 ;  /* 0x000000700000780c */ /* 0x000fc60001fc4270 */
[----:B------:R2:W-:Y:S01]  /*cd40*/  @P1 STG.E desc[UR16][R78.64+0x220], R11 ;  /* 0x0002200b4e001986 */ /* 0x0005e2000c101910 */
[----:B------:R-:W-:Y:S01]  /*cd50*/  ISETP.GT.AND P1, PT, R0, 0x70, P5 ;  /* 0x000000700000780c */ /* 0x000fe20002f24270 */
[----:B-1----:R-:W-:Y:S01]  /*cd60*/  FMUL R5, R220, UR21 ;  /* 0x00000015dc057c20 */ /* 0x002fe20008400000 */
[----:B------:R-:W-:Y:S01]  /*cd70*/  FMUL R9, R223, UR21 ;  /* 0x00000015df097c20 */ /* 0x000fe20008400000 */
[----:B------:R-:W-:-:S06]  /*cd80*/  FMUL R13, R222, UR21 ;  /* 0x00000015de0d7c20 */ /* 0x000fcc0008400000 */
[----:B------:R4:W-:Y:S01]  /*cd90*/  @P6 STG.E desc[UR16][R82.64+0x200], R5 ;  /* 0x0002000552006986 */ /* 0x0009e2000c101910 */
[----:B------:R-:W-:-:S03]  /*cda0*/  ISETP.GT.AND P6, PT, R0, 0x78, P3 ;  /* 0x000000780000780c */ /* 0x000fc60001fc4270 */
[----:B------:R1:W-:Y:S01]  /*cdb0*/  @P2 STG.E desc[UR16][R84.64+0x200], R9 ;  /* 0x0002000954002986 */ /* 0x0003e2000c101910 */
[C---:B------:R-:W-:Y:S02]  /*cdc0*/  ISETP.GT.AND P2, PT, R0.reuse, 0x71, P5 ;  /* 0x000000710000780c */ /* 0x040fe40002f44270 */
[C---:B------:R-:W-:Y:S01]  /*cdd0*/  ISETP.GT.AND P3, PT, R0.reuse, 0x79, P3 ;  /* 0x000000790000780c */ /* 0x040fe20001f64270 */
[----:B------:R1:W-:Y:S01]  /*cde0*/  @P1 STG.E desc[UR16][R82.64+0x220], R13 ;  /* 0x0002200d52001986 */ /* 0x0003e2000c101910 */
[C---:B------:R-:W-:Y:S02]  /*cdf0*/  ISETP.GT.AND P1, PT, R0.reuse, 0x78, P5 ;  /* 0x000000780000780c */ /* 0x040fe40002f24270 */
[----:B------:R-:W-:Y:S01]  /*ce00*/  ISETP.GT.AND P5, PT, R0, 0x79, P5 ;  /* 0x000000790000780c */ /* 0x000fe20002fa4270 */
[----:B0-----:R-:W-:-:S06]  /*ce10*/  FMUL R3, R224, UR21 ;  /* 0x00000015e0037c20 */ /* 0x001fcc0008400000 */
[----:B------:R0:W-:Y:S01]  /*ce20*/  @P2 STG.E desc[UR16][R84.64+0x220], R3 ;  /* 0x0002200354002986 */ /* 0x0001e2000c101910 */
[----:B---3--:R-:W-:Y:S01]  /*ce30*/  FMUL R7, R225, UR21 ;  /* 0x00000015e1077c20 */ /* 0x008fe20008400000 */
[----:B--2---:R-:W-:-:S04]  /*ce40*/  FMUL R11, R226, UR21 ;  /* 0x00000015e20b7c20 */ /* 0x004fc80008400000 */
[----:B------:R0:W-:Y:S01]  /*ce50*/  @P6 STG.E desc[UR16][R86.64+0x200], R7 ;  /* 0x0002000756006986 */ /* 0x0001e2000c101910 */
[----:B----4-:R-:W-:-:S03]  /*ce60*/  FMUL R5, R227, UR21 ;  /* 0x00000015e3057c20 */ /* 0x010fc60008400000 */
[----:B------:R0:W-:Y:S01]  /*ce70*/  @P3 STG.E desc[UR16][R80.64+0x200], R11 ;  /* 0x0002000b50003986 */ /* 0x0001e2000c101910 */
[----:B-1----:R-:W-:-:S03]  /*ce80*/  FMUL R9, R4, UR21 ;  /* 0x0000001504097c20 */ /* 0x002fc60008400000 */
[----:B------:R0:W-:Y:S04]  /*ce90*/  @P1 STG.E desc[UR16][R86.64+0x220], R5 ;  /* 0x0002200556001986 */ /* 0x0001e8000c101910 */
[----:B------:R0:W-:Y:S02]  /*cea0*/  @P5 STG.E desc[UR16][R80.64+0x220], R9 ;  /* 0x0002200950005986 */ /* 0x0001e4000c101910 */
.L_x_279:
[----:B------:R-:W-:Y:S05]  /*ceb0*/  BSYNC B0 ;  /* 0x0000000000007941 */ /* 0x000fea0003800000 */
.L_x_27:
[----:B0-----:R-:W3:Y:S04]  /*cec0*/  LDL.LU R3, [R1+0x84] ;  /* 0x0000840001037983 */ /* 0x001ee80000300800 */
[----:B------:R-:W3:Y:S01]  /*ced0*/  LDL.LU R2, [R1+0x88] ;  /* 0x0000880001027983 */ /* 0x000ee20000300800 */
[----:B------:R-:W-:Y:S01]  /*cee0*/  ULDC UR6, c[0x0][0xc] ;  /* 0x0000030000067ab9 */ /* 0x000fe20000000800 */
[----:B------:R-:W-:Y:S01]  /*cef0*/  ULDC UR7, c[0x0][0x10] ;  /* 0x0000040000077ab9 */ /* 0x000fe20000000800 */
[----:B------:R-:W3:Y:S01]  /*cf00*/  LDC R5, c[0x0][0x14] ;  /* 0x00000500ff057b82 */ /* 0x000ee20000000800 */
[----:B------:R-:W-:Y:S01]  /*cf10*/  UIMAD.WIDE.U32 UR6, UR6, UR7, URZ ;  /* 0x00000007060672a5 */ /* 0x000fe2000f8e003f */
[----:B------:R0:W5:Y:S01]  /*cf20*/  LDL R156, [R1+0x94] ;  /* 0x00009400019c7983 */ /* 0x0001620000100800 */
[----:B------:R-:W-:Y:S01]  /*cf30*/  UMOV UR23, 0xffffffff ;  /* 0xffffffff00177882 */ /* 0x000fe20000000000 */
[----:B------:R-:W-:-:S03]  /*cf40*/  PRMT R0, RZ, 0x7610, R0 ;  /* 0x00007610ff007816 */ /* 0x000fc60000000000 */
[----:B---3--:R-:W-:-:S04]  /*cf50*/  IMAD.WIDE.U32 R2, R5, UR6, R2 ;  /* 0x0000000605027c25 */ /* 0x008fc8000f8e0002 */
[----:B------:R-:W-:Y:S01]  /*cf60*/  IMAD R5, R5, UR7, RZ ;  /* 0x0000000705057c24 */ /* 0x000fe2000f8e02ff */
[----:B------:R-:W-:Y:S01]  /*cf70*/  ULDC.64 UR6, c[0x0][0x750] ;  /* 0x0001d40000067ab9 */ /* 0x000fe20000000a00 */
[----:B------:R-:W-:Y:S01]  /*cf80*/  IMAD.MOV.U32 R19, RZ, RZ, R2 ;  /* 0x000000ffff137224 */ /* 0x000fe200078e0002 */
[----:B------:R-:W-:Y:S01]  /*cf90*/  ISETP.GE.U32.AND P1, PT, R2, UR6, PT ;  /* 0x0000000602007c0c */ /* 0x000fe2000bf26070 */
[----:B------:R-:W-:Y:S01]  /*cfa0*/  IMAD.MOV.U32 R2, RZ, RZ, -0x1 ;  /* 0xffffffffff027424 */ /* 0x000fe200078e00ff */
[----:B------:R-:W-:-:S04]  /*cfb0*/  IADD3 R22, R3, R5, RZ ;  /* 0x0000000503167210 */ /* 0x000fc80007ffe0ff */
[----:B------:R-:W-:Y:S01]  /*cfc0*/  ISETP.GE.U32.AND.EX P1, PT, R22, UR7, PT, P1 ;  /* 0x0000000716007c0c */ /* 0x000fe2000bf26110 */
[----:B------:R0:W-:Y:S04]  /*cfd0*/  STL [R1+0x84], R22 ;  /* 0x0000841601007387 */ /* 0x0001e80000100800 */
[----:B------:R0:W-:Y:S04]  /*cfe0*/  STL [R1+0x88], R19 ;  /* 0x0000881301007387 */ /* 0x0001e80000100800 */
[----:B------:R0:W-:Y:S04]  /*cff0*/  STL [R1+0x8c], R2 ;  /* 0x00008c0201007387 */ /* 0x0001e80000100800 */
[----:B------:R-:W-:Y:S05]  /*d000*/  @P1 BRA `(.L_x_280) ;  /* 0x0000000400741947 */ /* 0x000fea0003800000 */
[----:B------:R-:W3:Y:S01]  /*d010*/  S2R R14, SR_CTAID.X ;  /* 0x00000000000e7919 */ /* 0x000ee20000002500 */
[----:B------:R-:W1:Y:S01]  /*d020*/  LDC.64 R8, c[0x0][0x728] ;  /* 0x0001ca00ff087b82 */ /* 0x000e620000000a00 */
[----:B------:R-:W-:Y:S01]  /*d030*/  ULDC UR6, c[0x0][0x150] ;  /* 0x0000540000067ab9 */ /* 0x000fe20000000800 */
[----:B------:R-:W-:Y:S01]  /*d040*/  IMAD.MOV.U32 R6, RZ, RZ, R19 ;  /* 0x000000ffff067224 */ /* 0x000fe200078e0013 */
[----:B------:R-:W0:Y:S01]  /*d050*/  S2R R16, SR_CTAID.Y ;  /* 0x0000000000107919 */ /* 0x000e220000002600 */
[----:B------:R-:W-:-:S04]  /*d060*/  MOV R7, R22 ;  /* 0x0000001600077202 */ /* 0x000fc80000000f00 */
[----:B------:R-:W0:Y:S08]  /*d070*/  LDC R17, c[0x0][0x144] ;  /* 0x00005100ff117b82 */ /* 0x000e300000000800 */
[----:B------:R-:W0:Y:S08]  /*d080*/  LDC R10, c[0x0][0x730] ;  /* 0x0001cc00ff0a7b82 */ /* 0x000e300000000800 */
[----:B------:R-:W0:Y:S01]  /*d090*/  LDC.64 R12, c[0x0][0x720] ;  /* 0x0001c800ff0c7b82 */ /* 0x000e220000000a00 */
[----:B-1----:R-:W-:-:S04]  /*d0a0*/  ISETP.NE.U32.AND P1, PT, R8, RZ, PT ;  /* 0x000000ff0800720c */ /* 0x002fc80003f25070 */
[----:B------:R-:W-:Y:S02]  /*d0b0*/  ISETP.NE.AND.EX P1, PT, R9, RZ, PT, P1 ;  /* 0x000000ff0900720c */ /* 0x000fe40003f25310 */
[----:B---3--:R-:W-:-:S05]  /*d0c0*/  I2FP.F32.U32 R0, R14 ;  /* 0x0000000e00007245 */ /* 0x008fca0000201000 */
[----:B------:R-:W-:-:S04]  /*d0d0*/  FMUL R0, R0, UR6 ;  /* 0x0000000600007c20 */ /* 0x000fc80008400000 */
[----:B------:R1:W3:Y:S02]  /*d0e0*/  F2I.U32.TRUNC.NTZ R15, R0 ;  /* 0x00000000000f7305 */ /* 0x0002e4000020f000 */
[----:B------:R-:W-:Y:S05]  /*d0f0*/  @!P1 BRA `(.L_x_281) ;  /* 0x0000000000289947 */ /* 0x000fea0003800000 */
[----:B-1----:R-:W1:Y:S02]  /*d100*/  LDC R0, c[0x0][0x734] ;  /* 0x0001cd00ff007b82 */ /* 0x002e640000000800 */
[----:B-1----:R-:W-:-:S05]  /*d110*/  IADD3 R7, P1, R19, R0, RZ ;  /* 0x0000000013077210 */ /* 0x002fca0007f3e0ff */
[----:B------:R-:W-:-:S04]  /*d120*/  IMAD.X R11, RZ, RZ, R22, P1 ;  /* 0x000000ffff0b7224 */ /* 0x000fc800008e0616 */
[----:B0-----:R-:W-:-:S04]  /*d130*/  IMAD.WIDE.U32 R2, R11, R8, RZ ;  /* 0x000000080b027225 */ /* 0x001fc800078e00ff */
[----:B------:R-:W-:-:S04]  /*d140*/  IMAD.WIDE.U32 R4, P1, R7, R9, R2 ;  /* 0x0000000907047225 */ /* 0x000fc80007820002 */
[----:B------:R-:W-:-:S04]  /*d150*/  IMAD.WIDE.U32 R2, R7, R8, RZ ;  /* 0x0000000807027225 */ /* 0x000fc800078e00ff */
[----:B------:R-:W-:Y:S01]  /*d160*/  IMAD.X R7, RZ, RZ, RZ, P1 ;  /* 0x000000ffff077224 */ /* 0x000fe200008e06ff */
[----:B------:R-:W-:Y:S01]  /*d170*/  IADD3 RZ, P1, R3, R4, RZ ;  /* 0x0000000403ff7210 */ /* 0x000fe20007f3e0ff */
[----:B------:R-:W-:-:S04]  /*d180*/  IMAD.MOV.U32 R6, RZ, RZ, R5 ;  /* 0x000000ffff067224 */ /* 0x000fc800078e0005 */
[----:B------:R-:W-:-:S08]  /*d190*/  IMAD.WIDE.U32.X R6, R11, R9, R6, P1 ;  /* 0x000000090b067225 */ /* 0x000fd000008e0406 */
.L_x_281:
[-CC-:B0-----:R-:W-:Y:S01]  /*d1a0*/  SHF.R.U64 R24, R6, R10.reuse, R7.reuse ;  /* 0x0000000a06187219 */ /* 0x181fe20000001207 */
[----:B------:R-:W0:Y:S01]  /*d1b0*/  LDC.64 R20, c[0x0][0x740] ;  /* 0x0001d000ff147b82 */ /* 0x000e220000000a00 */
[----:B-1----:R-:W-:Y:S01]  /*d1c0*/  SHF.R.U32.HI R0, RZ, R10, R7 ;  /* 0x0000000aff007219 */ /* 0x002fe20000011607 */
[----:B------:R-:W-:Y:S01]  /*d1d0*/  IMAD.MOV.U32 R2, RZ, RZ, R19 ;  /* 0x000000ffff027224 */ /* 0x000fe200078e0013 */
[----:B------:R-:W-:Y:S01]  /*d1e0*/  IADD3 R5, P1, RZ, -R24, RZ ;  /* 0x80000018ff057210 */ /* 0x000fe20007f3e0ff */
[----:B---3--:R-:W-:Y:S01]  /*d1f0*/  IMAD.MOV R15, RZ, RZ, -R15 ;  /* 0x000000ffff0f7224 */ /* 0x008fe200078e0a0f */
[----:B------:R-:W-:Y:S01]  /*d200*/  ULDC UR6, c[0x0][0x154] ;  /* 0x0000550000067ab9 */ /* 0x000fe20000000800 */
[----:B------:R-:W-:Y:S01]  /*d210*/  IMAD.MOV.U32 R7, RZ, RZ, 0x1 ;  /* 0x00000001ff077424 */ /* 0x000fe200078e00ff */
[----:B------:R-:W-:Y:S01]  /*d220*/  IADD3.X R3, RZ, ~R0, RZ, P1, !PT ;  /* 0x80000000ff037210 */ /* 0x000fe20000ffe4ff */
[----:B------:R-:W1:Y:S01]  /*d230*/  LDC R4, c[0x0][0x718] ;  /* 0x0001c600ff047b82 */ /* 0x000e620000000800 */
[----:B------:R-:W-:-:S03]  /*d240*/  IMAD R15, R17, R15, R14 ;  /* 0x0000000f110f7224 */ /* 0x000fc600078e020e */
[-C--:B------:R-:W-:Y:S02]  /*d250*/  IMAD R0, R3, R12.reuse, RZ ;  /* 0x0000000c03007224 */ /* 0x080fe400078e02ff */
[----:B------:R-:W-:Y:S02]  /*d260*/  IMAD.MOV.U32 R3, RZ, RZ, R22 ;  /* 0x000000ffff037224 */ /* 0x000fe400078e0016 */
[----:B------:R-:W3:Y:S01]  /*d270*/  LDC R6, c[0x0][0x708] ;  /* 0x0001c200ff067b82 */ /* 0x000ee20000000800 */
[----:B------:R-:W-:-:S04]  /*d280*/  IMAD.WIDE.U32 R2, R5, R12, R2 ;  /* 0x0000000c05027225 */ /* 0x000fc800078e0002 */
[----:B------:R-:W-:Y:S01]  /*d290*/  IMAD R5, R5, R13, R0 ;  /* 0x0000000d05057224 */ /* 0x000fe200078e0200 */
[----:B------:R-:W-:Y:S02]  /*d2a0*/  I2FP.F32.U32 R0, R16 ;  /* 0x0000001000007245 */ /* 0x000fe40000201000 */
[----:B------:R-:W2:Y:S01]  /*d2b0*/  LDC R18, c[0x0][0x758] ;  /* 0x0001d600ff127b82 */ /* 0x000ea20000000800 */
[----:B0-----:R-:W-:Y:S02]  /*d2c0*/  ISETP.NE.U32.AND P1, PT, R20, RZ, PT ;  /* 0x000000ff1400720c */ /* 0x001fe40003f25070 */
[----:B------:R-:W-:Y:S01]  /*d2d0*/  IADD3 R3, R3, R5, RZ ;  /* 0x0000000503037210 */ /* 0x000fe20007ffe0ff */
[----:B------:R-:W-:Y:S01]  /*d2e0*/  FMUL R0, R0, UR6 ;  /* 0x0000000600007c20 */ /* 0x000fe20008400000 */
[----:B------:R-:W-:Y:S01]  /*d2f0*/  ISETP.NE.AND.EX P1, PT, R21, RZ, PT, P1 ;  /* 0x000000ff1500720c */ /* 0x000fe20003f25310 */
[----:B------:R-:W-:Y:S02]  /*d300*/  IMAD.MOV.U32 R5, RZ, RZ, -0x1 ;  /* 0xffffffffff057424 */ /* 0x000fe400078e00ff */
[----:B------:R-:W0:Y:S01]  /*d310*/  LDC R13, c[0x0][0x148] ;  /* 0x00005200ff0d7b82 */ /* 0x000e220000000800 */
[-CC-:B-1----:R-:W-:Y:S01]  /*d320*/  SHF.R.U64 R10, R2, R4.reuse, R3.reuse ;  /* 0x00000004020a7219 */ /* 0x182fe20000001203 */
[----:B------:R1:W0:Y:S01]  /*d330*/  F2I.U32.TRUNC.NTZ R12, R0 ;  /* 0x00000000000c7305 */ /* 0x000222000020f000 */
[----:B------:R-:W-:-:S05]  /*d340*/  SHF.R.U32.HI R3, RZ, R4, R3 ;  /* 0x00000004ff037219 */ /* 0x000fca0000011603 */
[----:B------:R-:W0:Y:S01]  /*d350*/  LDC R14, c[0x0][0x700] ;  /* 0x0001c000ff0e7b82 */ /* 0x000e220000000800 */
[-CC-:B---3--:R-:W-:Y:S02]  /*d360*/  SHF.R.U64 R8, R10, R6.reuse, R3.reuse ;  /* 0x000000060a087219 */ /* 0x188fe40000001203 */
[----:B------:R-:W-:-:S05]  /*d370*/  SHF.R.U32.HI R3, RZ, R6, R3 ;  /* 0x00000006ff037219 */ /* 0x000fca0000011603 */
[----:B------:R-:W3:Y:S01]  /*d380*/  LDC R19, c[0x0][0x748] ;  /* 0x0001d200ff137b82 */ /* 0x000ee20000000800 */
[-CC-:B--2---:R-:W-:Y:S02]  /*d390*/  SHF.R.U64 R11, R8, R18.reuse, R3.reuse ;  /* 0x00000012080b7219 */ /* 0x184fe40000001203 */
[-C--:B------:R-:W-:Y:S02]  /*d3a0*/  SHF.L.U32 R5, R5, R18.reuse, RZ ;  /* 0x0000001205057219 */ /* 0x080fe400000006ff */
[-C--:B------:R-:W-:Y:S01]  /*d3b0*/  SHF.R.U32.HI R3, RZ, R18.reuse, R3 ;  /* 0x00000012ff037219 */ /* 0x080fe20000011603 */
[----:B------:R-:W-:Y:S01]  /*d3c0*/  IMAD.MOV.U32 R2, RZ, RZ, R11 ;  /* 0x000000ffff027224 */ /* 0x000fe200078e000b */
[----:B------:R-:W-:Y:S01]  /*d3d0*/  SHF.L.U32 R18, R7, R18, RZ ;  /* 0x0000001207127219 */ /* 0x000fe200000006ff */
[----:B------:R-:W2:Y:S01]  /*d3e0*/  LDC R22, c[0x0][0x738] ;  /* 0x0001ce00ff167b82 */ /* 0x000ea20000000800 */
[----:B------:R-:W-:-:S07]  /*d3f0*/  LOP3.LUT R17, RZ, R5, RZ, 0x33, !PT ;  /* 0x00000005ff117212 */ /* 0x000fce00078e33ff */
[----:B------:R-:W0:Y:S01]  /*d400*/  LDC R23, c[0x0][0x710] ;  /* 0x0001c400ff177b82 */ /* 0x000e220000000800 */
[----:B-1----:R-:W-:Y:S05]  /*d410*/  @!P1 BRA `(.L_x_282) ;  /* 0x0000000000289947 */ /* 0x002fea0003800000 */
[----:B------:R-:W1:Y:S02]  /*d420*/  LDC R0, c[0x0][0x74c] ;  /* 0x0001d300ff007b82 */ /* 0x000e640000000800 */
[----:B-1----:R-:W-:-:S04]  /*d430*/  IADD3 R7, P1, R11, R0, RZ ;  /* 0x000000000b077210 */ /* 0x002fc80007f3e0ff */
[----:B------:R-:W-:-:S05]  /*d440*/  IADD3.X R9, RZ, R3, RZ, P1, !PT ;  /* 0x00000003ff097210 */ /* 0x000fca0000ffe4ff */
[----:B------:R-:W-:-:S04]  /*d450*/  IMAD.WIDE.U32 R2, R9, R20, RZ ;  /* 0x0000001409027225 */ /* 0x000fc800078e00ff */
[----:B------:R-:W-:-:S04]  /*d460*/  IMAD.WIDE.U32 R4, P1, R7, R21, R2 ;  /* 0x0000001507047225 */ /* 0x000fc80007820002 */
[----:B------:R-:W-:-:S04]  /*d470*/  IMAD.WIDE.U32 R2, R7, R20, RZ ;  /* 0x0000001407027225 */ /* 0x000fc800078e00ff */
[----:B------:R-:W-:Y:S01]  /*d480*/  IMAD.X R7, RZ, RZ, RZ, P1 ;  /* 0x000000ffff077224 */ /* 0x000fe200008e06ff */
[----:B------:R-:W-:Y:S01]  /*d490*/  IADD3 RZ, P1, R3, R4, RZ ;  /* 0x0000000403ff7210 */ /* 0x000fe20007f3e0ff */
[----:B------:R-:W-:-:S04]  /*d4a0*/  IMAD.MOV.U32 R6, RZ, RZ, R5 ;  /* 0x000000ffff067224 */ /* 0x000fc800078e0005 */
[----:B------:R-:W-:-:S08]  /*d4b0*/  IMAD.WIDE.U32.X R2, R9, R21, R6, P1 ;  /* 0x0000001509027225 */ /* 0x000fd000008e0406 */
.L_x_282:
[----:B---3--:R-:W-:Y:S01]  /*d4c0*/  SHF.R.U64 R0, R2, R19, R3 ;  /* 0x0000001302007219 */ /* 0x008fe20000001203 */
[----:B0-----:R-:W-:Y:S01]  /*d4d0*/  IMAD.MOV R12, RZ, RZ, -R12 ;  /* 0x000000ffff0c7224 */ /* 0x001fe200078e0a0c */
[----:B------:R-:W-:Y:S02]  /*d4e0*/  LOP3.LUT R5, R8, R17, RZ, 0xc0, !PT ;  /* 0x0000001108057212 */ /* 0x000fe400078ec0ff */
[----:B------:R-:W-:Y:S01]  /*d4f0*/  IADD3 R3, R14, -0x1, RZ ;  /* 0xffffffff0e037810 */ /* 0x000fe20007ffe0ff */
[----:B------:R-:W-:Y:S01]  /*d500*/  IMAD.MOV R2, RZ, RZ, -R0 ;  /* 0x000000ffff027224 */ /* 0x000fe200078e0a00 */
[----:B------:R-:W-:Y:S01]  /*d510*/  R2UR UR23, R24 ;  /* 0x00000000181772ca */ /* 0x000fe200000e0000 */
[----:B------:R-:W-:Y:S01]  /*d520*/  @P4 IMAD R15, R13, R12, R16 ;  /* 0x0000000c0d0f4224 */ /* 0x000fe200078e0210 */
[----:B------:R-:W-:Y:S01]  /*d530*/  LOP3.LUT R3, R10, R3, RZ, 0xc0, !PT ;  /* 0x000000030a037212 */ /* 0x000fe200078ec0ff */
[----:B------:R-:W-:Y:S02]  /*d540*/  IMAD R0, R18, R0, R5 ;  /* 0x0000000012007224 */ /* 0x000fe400078e0205 */
[----:B--2---:R-:W-:-:S02]  /*d550*/  IMAD R2, R2, R22, R11 ;  /* 0x0000001602027224 */ /* 0x004fc400078e020b */
[----:B------:R-:W-:Y:S02]  /*d560*/  IMAD R0, R0, R23, R15 ;  /* 0x0000001700007224 */ /* 0x000fe400078e020f */
[----:B------:R-:W-:Y:S02]  /*d570*/  IMAD R3, R2, R14, R3 ;  /* 0x0000000e02037224 */ /* 0x000fe400078e0203 */
[----:B------:R-:W-:-:S03]  /*d580*/  IMAD.MOV.U32 R2, RZ, RZ, 0x1 ;  /* 0x00000001ff027424 */ /* 0x000fc600078e00ff */
[----:B------:R-:W-:Y:S02]  /*d590*/  SEL R4, R3, R0, !P4 ;  /* 0x0000000003047207 */ /* 0x000fe40006000000 */
[----:B-----5:R-:W-:Y:S02]  /*d5a0*/  SEL R156, R0, R3, !P4 ;  /* 0x00000003009c7207 */ /* 0x020fe40006000000 */
[----:B------:R-:W-:Y:S01]  /*d5b0*/  PRMT R0, R2, 0x7610, R0 ;  /* 0x0000761002007816 */ /* 0x000fe20000000000 */
[----:B------:R3:W-:Y:S04]  /*d5c0*/  STL [R1+0x8c], R4 ;  /* 0x00008c0401007387 */ /* 0x0007e80000100800 */
[----:B------:R3:W-:Y:S02]  /*d5d0*/  STL [R1+0x94], R156 ;  /* 0x0000949c01007387 */ /* 0x0007e40000100800 */
.L_x_280:
[----:B------:R-:W-:Y:S01]  /*d5e0*/  LOP3.LUT P1, RZ, R0, 0xff, RZ, 0xc0, !PT ;  /* 0x000000ff00ff7812 */ /* 0x000fe2000782c0ff */
[----:B-----5:R-:W-:-:S05]  /*d5f0*/  IMAD.MOV.U32 R0, RZ, RZ, R156 ;  /* 0x000000ffff007224 */ /* 0x020fca00078e009c */
[----:B------:R0:W-:Y:S07]  /*d600*/  STL [R1+0x94], R0 ;  /* 0x0000940001007387 */ /* 0x0001ee0000100800 */
[----:B------:R-:W-:Y:S05]  /*d610*/  @P1 BRA `(.L_x_283) ;  /* 0xffffff3c002c1947 */ /* 0x000fea000383ffff */
[----:B------:R-:W-:Y:S05]  /*d620*/  EXIT ;  /* 0x000000000000794d */ /* 0x000fea0003800000 */
.L_x_7:
[----:B------:R-:W2:Y:S01]  /*d630*/  LDL R22, [R1+0x88] ;  /* 0x0000880001167983 */ /* 0x000ea20000100800 */
[----:B0-----:R-:W-:-:S03]  /*d640*/  ULDC.64 UR4, c[0x0][0x750] ;  /* 0x0001d40000047ab9 */ /* 0x001fc60000000a00 */
[----:B-1----:R-:W3:Y:S01]  /*d650*/  LDL R23, [R1+0x84] ;  /* 0x0000840001177983 */ /* 0x002ee20000100800 */
[----:B------:R-:W-:Y:S01]  /*d660*/  PRMT R4, RZ, 0x7610, R4 ;  /* 0x00007610ff047816 */ /* 0x000fe20000000004 */
[----:B------:R-:W-:Y:S01]  /*d670*/  IMAD.MOV.U32 R7, RZ, RZ, -0x1 ;  /* 0xffffffffff077424 */ /* 0x000fe200078e00ff */
[----:B------:R-:W-:Y:S01]  /*d680*/  MOV R5, 0xffffffff ;  /* 0xffffffff00057802 */ /* 0x000fe20000000f00 */
[----:B------:R-:W-:Y:S01]  /*d690*/  IMAD.MOV.U32 R6, RZ, RZ, -0x1 ;  /* 0xffffffffff067424 */ /* 0x000fe200078e00ff */
[----:B--2---:R-:W-:-:S04]  /*d6a0*/  ISETP.GE.U32.AND P0, PT, R22, UR4, PT ;  /* 0x0000000416007c0c */ /* 0x004fc8000bf06070 */
[----:B---3--:R-:W-:-:S13]  /*d6b0*/  ISETP.GE.U32.AND.EX P0, PT, R23, UR5, PT, P0 ;  /* 0x0000000517007c0c */ /* 0x008fda000bf06100 */
[----:B------:R-:W-:Y:S05]  /*d6c0*/  @P0 BRA `(.L_x_284) ;  /* 0x00000004002c0947 */ /* 0x000fea0003800000 */
[----:B------:R-:W0:Y:S01]  /*d6d0*/  LDC.64 R14, c[0x0][0x728] ;  /* 0x0001ca00ff0e7b82 */ /* 0x000e220000000a00 */
[----:B------:R-:W-:Y:S01]  /*d6e0*/  IMAD.MOV.U32 R8, RZ, RZ, R22 ;  /* 0x000000ffff087224 */ /* 0x000fe200078e0016 */
[----:B------:R-:W-:-:S06]  /*d6f0*/  MOV R9, R23 ;  /* 0x0000001700097202 */ /* 0x000fcc0000000f00 */
[----:B------:R-:W1:Y:S08]  /*d700*/  LDC R10, c[0x0][0x730] ;  /* 0x0001cc00ff0a7b82 */ /* 0x000e700000000800 */
[----:B------:R-:W2:Y:S01]  /*d710*/  LDC.64 R16, c[0x0][0x720] ;  /* 0x0001c800ff107b82 */ /* 0x000ea20000000a00 */
[----:B0-----:R-:W-:-:S04]  /*d720*/  ISETP.NE.U32.AND P0, PT, R14, RZ, PT ;  /* 0x000000ff0e00720c */ /* 0x001fc80003f05070 */
[----:B------:R-:W-:-:S13]  /*d730*/  ISETP.NE.AND.EX P0, PT, R15, RZ, PT, P0 ;  /* 0x000000ff0f00720c */ /* 0x000fda0003f05300 */
[----:B-12---:R-:W-:Y:S05]  /*d740*/  @!P0 BRA `(.L_x_285) ;  /* 0x0000000000288947 */ /* 0x006fea0003800000 */
        /* <DEDUP_REMOVED lines=10> */
.L_x_285:
[----:B------:R-:W0:Y:S01]  /*d7f0*/  LDC.64 R20, c[0x0][0x740] ;  /* 0x0001d000ff147b82 */ /* 0x000e220000000a00 */
[-CC-:B------:R-:W-:Y:S02]  /*d800*/  SHF.R.U64 R14, R8, R10.reuse, R9.reuse ;  /* 0x0000000a080e7219 */ /* 0x180fe40000001209 */
[----:B------:R-:W-:Y:S02]  /*d810*/  SHF.R.U32.HI R4, RZ, R10, R9 ;  /* 0x0000000aff047219 */ /* 0x000fe40000011609 */
[----:B------:R-:W-:-:S03]  /*d820*/  IADD3 R7, P0, RZ, -R14, RZ ;  /* 0x8000000eff077210 */ /* 0x000fc60007f1e0ff */
[----:B------:R-:W1:Y:S01]  /*d830*/  LDC R8, c[0x0][0x718] ;  /* 0x0001c600ff087b82 */ /* 0x000e620000000800 */
[----:B------:R-:W-:Y:S01]  /*d840*/  IADD3.X R5, RZ, ~R4, RZ, P0, !PT ;  /* 0x80000004ff057210 */ /* 0x000fe200007fe4ff */
[----:B------:R-:W-:-:S04]  /*d850*/  IMAD.MOV.U32 R4, RZ, RZ, R22 ;  /* 0x000000ffff047224 */ /* 0x000fc800078e0016 */
[-C--:B------:R-:W-:Y:S02]  /*d860*/  IMAD R6, R5, R16.reuse, RZ ;  /* 0x0000001005067224 */ /* 0x080fe400078e02ff */
[----:B------:R-:W2:Y:S01]  /*d870*/  LDC R18, c[0x0][0x708] ;  /* 0x0001c200ff127b82 */ /* 0x000ea20000000800 */
[----:B------:R-:W-:Y:S02]  /*d880*/  IMAD.MOV.U32 R5, RZ, RZ, R23 ;  /* 0x000000ffff057224 */ /* 0x000fe400078e0017 */
[----:B------:R-:W-:-:S05]  /*d890*/  IMAD.WIDE.U32 R4, R7, R16, R4 ;  /* 0x0000001007047225 */ /* 0x000fca00078e0004 */
[----:B------:R-:W3:Y:S01]  /*d8a0*/  LDC R19, c[0x0][0x758] ;  /* 0x0001d600ff137b82 */ /* 0x000ee20000000800 */
[----:B------:R-:W-:Y:S01]  /*d8b0*/  IMAD R7, R7, R17, R6 ;  /* 0x0000001107077224 */ /* 0x000fe200078e0206 */
[----:B0-----:R-:W-:Y:S02]  /*d8c0*/  ISETP.NE.U32.AND P0, PT, R20, RZ, PT ;  /* 0x000000ff1400720c */ /* 0x001fe40003f05070 */
[----:B------:R-:W-:Y:S01]  /*d8d0*/  MOV R6, 0xffffffff ;  /* 0xffffffff00067802 */ /* 0x000fe20000000f00 */
[----:B------:R-:W-:Y:S01]  /*d8e0*/  IMAD.IADD R5, R5, 0x1, R7 ;  /* 0x0000000105057824 */ /* 0x000fe200078e0207 */
[----:B------:R-:W-:Y:S02]  /*d8f0*/  ISETP.NE.AND.EX P0, PT, R21, RZ, PT, P0 ;  /* 0x000000ff1500720c */ /* 0x000fe40003f05300 */
[----:B------:R-:W0:Y:S02]  /*d900*/  LDC R17, c[0x0][0x700] ;  /* 0x0001c000ff117b82 */ /* 0x000e240000000800 */
[----:B-1----:R-:W-:-:S02]  /*d910*/  SHF.R.U64 R10, R4, R8, R5 ;  /* 0x00000008040a7219 */ /* 0x002fc40000001205 */
[----:B------:R-:W-:-:S04]  /*d920*/  SHF.R.U32.HI R5, RZ, R8, R5 ;  /* 0x00000008ff057219 */ /* 0x000fc80000011605 */
[----:B------:R-:W1:Y:S01]  /*d930*/  LDC R22, c[0x0][0x748] ;  /* 0x0001d200ff167b82 */ /* 0x000e620000000800 */
[-CC-:B--2---:R-:W-:Y:S02]  /*d940*/  SHF.R.U64 R15, R10, R18.reuse, R5.reuse ;  /* 0x000000120a0f7219 */ /* 0x184fe40000001205 */
[----:B------:R-:W-:Y:S01]  /*d950*/  SHF.R.U32.HI R4, RZ, R18, R5 ;  /* 0x00000012ff047219 */ /* 0x000fe20000011605 */
[----:B------:R-:W-:-:S04]  /*d960*/  IMAD.MOV.U32 R18, RZ, RZ, 0x1 ;  /* 0x00000001ff127424 */ /* 0x000fc800078e00ff */
[----:B------:R-:W2:Y:S01]  /*d970*/  LDC R23, c[0x0][0x738] ;  /* 0x0001ce00ff177b82 */ /* 0x000ea20000000800 */
[-CC-:B---3--:R-:W-:Y:S02]  /*d980*/  SHF.R.U64 R16, R15, R19.reuse, R4.reuse ;  /* 0x000000130f107219 */ /* 0x188fe40000001204 */
[-C--:B------:R-:W-:Y:S02]  /*d990*/  SHF.L.U32 R6, R6, R19.reuse, RZ ;  /* 0x0000001306067219 */ /* 0x080fe400000006ff */
[----:B------:R-:W-:Y:S01]  /*d9a0*/  SHF.R.U32.HI R5, RZ, R19, R4 ;  /* 0x00000013ff057219 */ /* 0x000fe20000011604 */
[----:B------:R-:W-:Y:S01]  /*d9b0*/  IMAD.MOV.U32 R4, RZ, RZ, R16 ;  /* 0x000000ffff047224 */ /* 0x000fe200078e0010 */
[----:B------:R-:W-:Y:S01]  /*d9c0*/  LOP3.LUT R24, RZ, R6, RZ, 0x33, !PT ;  /* 0x00000006ff187212 */ /* 0x000fe200078e33ff */
[----:B------:R-:W3:Y:S01]  /*d9d0*/  LDC R25, c[0x0][0x710] ;  /* 0x0001c400ff197b82 */ /* 0x000ee20000000800 */
[----:B------:R-:W-:Y:S05]  /*d9e0*/  @!P0 BRA `(.L_x_286) ;  /* 0x0000000000288947 */ /* 0x000fea0003800000 */
        /* <DEDUP_REMOVED lines=10> */
.L_x_286:
[----:B-1----:R-:W-:Y:S01]  /*da90*/  SHF.R.U64 R4, R4, R22, R5 ;  /* 0x0000001604047219 */ /* 0x002fe20000001205 */
[----:B0-----:R-:W-:Y:S01]  /*daa0*/  VIADD R7, R17, 0xffffffff ;  /* 0xffffffff11077836 */ /* 0x001fe20000000000 */
[----:B------:R-:W-:Y:S01]  /*dab0*/  SHF.L.U32 R18, R18, R19, RZ ;  /* 0x0000001312127219 */ /* 0x000fe200000006ff */
[----:B------:R-:W-:Y:S01]  /*dac0*/  @P4 IMAD R0, R11, R12, R2 ;  /* 0x0000000c0b004224 */ /* 0x000fe200078e0202 */
[----:B------:R-:W-:Y:S01]  /*dad0*/  LOP3.LUT R3, R15, R24, RZ, 0xc0, !PT ;  /* 0x000000180f037212 */ /* 0x000fe200078ec0ff */
[----:B------:R-:W-:Y:S01]  /*dae0*/  IMAD.MOV R5, RZ, RZ, -R4 ;  /* 0x000000ffff057224 */ /* 0x000fe200078e0a04 */
[----:B------:R-:W-:Y:S01]  /*daf0*/  LOP3.LUT R7, R10, R7, RZ, 0xc0, !PT ;  /* 0x000000070a077212 */ /* 0x000fe200078ec0ff */
[----:B------:R-:W-:Y:S02]  /*db00*/  IMAD.MOV.U32 R6, RZ, RZ, R14 ;  /* 0x000000ffff067224 */ /* 0x000fe400078e000e */
[----:B------:R-:W-:Y:S01]  /*db10*/  IMAD R3, R18, R4, R3 ;  /* 0x0000000412037224 */ /* 0x000fe200078e0203 */
[----:B------:R-:W-:Y:S01]  /*db20*/  MOV R4, 0x1 ;  /* 0x0000000100047802 */ /* 0x000fe20000000f00 */
[----:B--2---:R-:W-:-:S02]  /*db30*/  IMAD R2, R5, R23, R16 ;  /* 0x0000001705027224 */ /* 0x004fc400078e0210 */
[----:B---3--:R-:W-:Y:S02]  /*db40*/  IMAD R0, R3, R25, R0 ;  /* 0x0000001903007224 */ /* 0x008fe400078e0200 */
[----:B------:R-:W-:-:S05]  /*db50*/  IMAD R5, R2, R17, R7 ;  /* 0x0000001102057224 */ /* 0x000fca00078e0207 */
[----:B------:R-:W-:Y:S02]  /*db60*/  SEL R7, R5, R0, !P4 ;  /* 0x0000000005077207 */ /* 0x000fe40006000000 */
[----:B------:R-:W-:-:S07]  /*db70*/  SEL R5, R0, R5, !P4 ;  /* 0x0000000500057207 */ /* 0x000fce0006000000 */
.L_x_284:
[----:B------:R-:W-:-:S08]  /*db80*/  NOP ;  /* 0x0000000000007918 */ /* 0x000fd00000000000 */
[----:B------:R-:W0:-:S00]  /*db90*/  USETMAXREG.DEALLOC.CTAPOOL 0x28 ;  /* 0x00000028000079c8 */ /* 0x000e0000080e0500 */
[----:B------:R-:W-:-:S13]  /*dba0*/  ISETP.NE.AND P0, PT, RZ, UR8, PT ;  /* 0x00000008ff007c0c */ /* 0x000fda000bf05270 */
[----:B------:R-:W-:Y:S05]  /*dbb0*/  @P0 EXIT ;  /* 0x000000000000094d */ /* 0x000fea0003800000 */
[----:B0-----:R-:W-:Y:S01]  /*dbc0*/  LOP3.LUT P0, RZ, R4, 0xff, RZ, 0xc0, !PT ;  /* 0x000000ff04ff7812 */ /* 0x001fe2000780c0ff */
[----:B------:R-:W-:Y:S02]  /*dbd0*/  IMAD.MOV.U32 R0, RZ, RZ, 0x1 ;  /* 0x00000001ff007424 */ /* 0x000fe400078e00ff */
[----:B------:R-:W-:-:S10]  /*dbe0*/  IMAD.MOV.U32 R8, RZ, RZ, RZ ;  /* 0x000000ffff087224 */ /* 0x000fd400078e00ff */
[----:B------:R-:W-:Y:S05]  /*dbf0*/  @!P0 BRA `(.L_x_287) ;  /* 0x0000000c00a88947 */ /* 0x000fea0003800000 */
[----:B------:R-:W0:Y:S01]  /*dc00*/  S2UR UR29, SR_CgaCtaId ;  /* 0x00000000001d79c3 */ /* 0x000e220000008800 */
[----:B------:R-:W-:Y:S01]  /*dc10*/  ULDC UR4, c[0x0][0x28c] ;  /* 0x0000a30000047ab9 */ /* 0x000fe20000000800 */
[----:B------:R-:W-:Y:S01]  /*dc20*/  ULDC UR5, c[0x0][0x700] ;  /* 0x0001c00000057ab9 */ /* 0x000fe20000000800 */
[----:B------:R-:W-:Y:S01]  /*dc30*/  UIADD3 UR9, UR4, 0x7f, URZ ;  /* 0x0000007f04097890 */ /* 0x000fe2000fffe03f */
[----:B------:R-:W-:Y:S01]  /*dc40*/  BSSY B0, `(.L_x_287) ;  /* 0x00000e5000007945 */ /* 0x000fe20003800000 */
[----:B------:R-:W-:Y:S01]  /*dc50*/  ULDC UR7, c[0x0][0x758] ;  /* 0x0001d60000077ab9 */ /* 0x000fe20000000800 */
[----:B------:R-:W-:Y:S01]  /*dc60*/  UMOV UR10, 0x1 ;  /* 0x00000001000a7882 */ /* 0x000fe20000000000 */
[----:B------:R-:W-:Y:S01]  /*dc70*/  UIADD3 UR4, UR5, -0x1, URZ ;  /* 0xffffffff05047890 */ /* 0x000fe2000fffe03f */
[----:B------:R-:W-:Y:S01]  /*dc80*/  MOV R9, 0x1 ;  /* 0x0000000100097802 */ /* 0x000fe20000000f00 */
[----:B------:R-:W-:Y:S01]  /*dc90*/  UMOV UR8, 0xffffffff ;  /* 0xffffffff00087882 */ /* 0x000fe20000000000 */
[----:B------:R-:W-:Y:S01]  /*dca0*/  USHF.L.U32 UR5, UR10, UR7, URZ ;  /* 0x000000070a057299 */ /* 0x000fe2000800063f */
[----:B------:R-:W-:Y:S01]  /*dcb0*/  IMAD.MOV.U32 R0, RZ, RZ, 0x1 ;  /* 0x00000001ff007424 */ /* 0x000fe200078e00ff */
[----:B------:R-:W-:Y:S01]  /*dcc0*/  USHF.R.S32.HI UR10, URZ, 0x1f, UR9 ;  /* 0x0000001f3f0a7899 */ /* 0x000fe20008011409 */
[----:B------:R-:W-:Y:S01]  /*dcd0*/  IMAD.MOV.U32 R8, RZ, RZ, RZ ;  /* 0x000000ffff087224 */ /* 0x000fe200078e00ff */
[----:B------:R-:W-:Y:S01]  /*dce0*/  ULDC UR6, c[0x0][0xc] ;  /* 0x0000030000067ab9 */ /* 0x000fe20000000800 */
[----:B------:R-:W-:-:S02]  /*dcf0*/  USHF.L.U32 UR33, UR8, UR7, URZ ;  /* 0x0000000708217299 */ /* 0x000fc4000800063f */
[----:B------:R-:W-:Y:S01]  /*dd00*/  ULEA.HI UR10, UR10, UR9, URZ, 0x7 ;  /* 0x000000090a0a7291 */ /* 0x000fe2000f8f383f */
[----:B------:R-:W-:Y:S01]  /*dd10*/  ULDC UR7, c[0x0][0x10] ;  /* 0x0000040000077ab9 */ /* 0x000fe20000000800 */
[----:B------:R-:W-:Y:S01]  /*dd20*/  ULDC UR8, c[0x0][0x14] ;  /* 0x0000050000087ab9 */ /* 0x000fe20000000800 */
[----:B------:R-:W-:Y:S02]  /*dd30*/  UIMAD.WIDE.U32 UR6, UR6, UR7, URZ ;  /* 0x00000007060672a5 */ /* 0x000fe4000f8e003f */
[----:B------:R-:W-:Y:S02]  /*dd40*/  USHF.R.S32.HI UR32, URZ, 0x7, UR10 ;  /* 0x000000073f207899 */ /* 0x000fe4000801140a */
[----:B0-----:R-:W-:Y:S02]  /*dd50*/  USHF.L.U32 UR15, UR29, 0x7, URZ ;  /* 0x000000071d0f7899 */ /* 0x001fe4000800063f */
[----:B------:R-:W-:Y:S02]  /*dd60*/  USHF.L.U32 UR35, UR29, 0xd, URZ ;  /* 0x0000000d1d237899 */ /* 0x000fe4000800063f */
[----:B------:R-:W-:-:S02]  /*dd70*/  USHF.L.U32 UR21, UR29, 0x1, URZ ;  /* 0x000000011d157899 */ /* 0x000fc4000800063f */
[----:B------:R-:W-:Y:S02]  /*dd80*/  USHF.L.U32 UR29, UR29, 0xb, URZ ;  /* 0x0000000b1d1d7899 */ /* 0x000fe4000800063f */
[----:B------:R-:W-:Y:S02]  /*dd90*/  UIMAD.WIDE.U32 UR36, UR6, UR8, URZ ;  /* 0x00000008062472a5 */ /* 0x000fe4000f8e003f */
[----:B------:R-:W-:Y:S02]  /*dda0*/  UIMAD UR34, UR7, UR8, URZ ;  /* 0x00000008072272a4 */ /* 0x000fe4000f8e023f */
[----:B------:R-:W-:Y:S02]  /*ddb0*/  ULOP3.LUT UR38, UR14, 0x2, URZ, 0xfc, !UPT ;  /* 0x000000020e267892 */ /* 0x000fe4000f8efc3f */
[----:B------:R-:W-:Y:S02]  /*ddc0*/  ULOP3.LUT UR15, UR15, 0x80, URZ, 0xc0, !UPT ;  /* 0x000000800f0f7892 */ /* 0x000fe4000f8ec03f */
[----:B------:R-:W-:-:S02]  /*ddd0*/  ULOP3.LUT UR21, UR21, 0x2, URZ, 0xc0, !UPT ;  /* 0x0000000215157892 */ /* 0x000fc4000f8ec03f */
[----:B------:R-:W-:Y:S02]  /*dde0*/  ULOP3.LUT UR29, UR29, 0x800, URZ, 0xc0, !UPT ;  /* 0x000008001d1d7892 */ /* 0x000fe4000f8ec03f */
[----:B------:R-:W-:Y:S02]  /*ddf0*/  ULOP3.LUT UR33, URZ, UR33, URZ, 0x33, !UPT ;  /* 0x000000213f217292 */ /* 0x000fe4000f8e333f */
[----:B------:R-:W-:Y:S02]  /*de00*/  UIADD3 UR34, UR37, UR34, URZ ;  /* 0x0000002225227290 */ /* 0x000fe4000fffe03f */
[----:B------:R-:W-:Y:S01]  /*de10*/  UIADD3 UR44, UR32, 0x1, URZ ;  /* 0x00000001202c7890 */ /* 0x000fe2000fffe03f */
[----:B------:R-:W-:-:S11]  /*de20*/  ULDC.64 UR40, c[0x0][0x198] ;  /* 0x0000660000287ab9 */ /* 0x000fd60000000a00 */
.L_x_298:
[----:B------:R-:W-:-:S03]  /*de30*/  UMOV UR6, 0xffffffff ;  /* 0xffffffff00067882 */ /* 0x000fc60000000000 */
[----:B------:R-:W-:Y:S05]  /*de40*/  BRA.DIV UR6, `(.L_x_288) ;  /* 0x0000001206387947 */ /* 0x000fea000b800000 */
[----:B------:R-:W-:-:S13]  /*de50*/  ELECT P0, URZ, PT ;  /* 0x00000000003f782f */ /* 0x000fda0003800000 */
.L_x_311:
[----:B------:R-:W0:Y:S01]  /*de60*/  LDC R2, c[0x0][0x28c] ;  /* 0x0000a300ff027b82 */ /* 0x000e220000000800 */
[----:B------:R-:W-:Y:S01]  /*de70*/  BSSY B1, `(.L_x_289) ;  /* 0x0000049000017945 */ /* 0x000fe20003800000 */
[----:B0-----:R-:W-:-:S13]  /*de80*/  ISETP.LT.OR P0, PT, R2, 0x1, !P0 ;  /* 0x000000010200780c */ /* 0x001fda0004701670 */
[----:B------:R-:W-:Y:S05]  /*de90*/  @P0 BRA `(.L_x_290) ;  /* 0x0000000400180947 */ /* 0x000fea0003800000 */
[----:B------:R-:W-:Y:S01]  /*dea0*/  IMAD.SHL.U32 R10, R7, 0x80, RZ ;  /* 0x00000080070a7824 */ /* 0x000fe200078e00ff */
[C---:B------:R-:W-:Y:S01]  /*deb0*/  LEA R17, R5.reuse, UR21, 0x2 ;  /* 0x0000001505117c11 */ /* 0x040fe2000f8e10ff */
[----:B------:R-:W-:Y:S01]  /*dec0*/  IMAD.MOV.U32 R14, RZ, RZ, RZ ;  /* 0x000000ffff0e7224 */ /* 0x000fe200078e00ff */
[----:B------:R-:W-:Y:S01]  /*ded0*/  LEA R7, R5, UR15, 0x8 ;  /* 0x0000000f05077c11 */ /* 0x000fe2000f8e40ff */
[----:B------:R-:W-:Y:S01]  /*dee0*/  IMAD.U32 R15, RZ, RZ, UR44 ;  /* 0x0000002cff0f7e24 */ /* 0x000fe2000f8e00ff */
[----:B------:R-:W-:Y:S01]  /*def0*/  MOV R13, RZ ;  /* 0x000000ff000d7202 */ /* 0x000fe20000000f00 */
[----:B------:R-:W-:Y:S01]  /*df00*/  IMAD.MOV.U32 R2, RZ, RZ, R0 ;  /* 0x000000ffff027224 */ /* 0x000fe200078e0000 */
[----:B------:R-:W-:Y:S01]  /*df10*/  MOV R3, R8 ;  /* 0x0000000800037202 */ /* 0x000fe20000000f00 */
[----:B------:R-:W-:-:S07]  /*df20*/  IMAD.MOV.U32 R16, RZ, RZ, RZ ;  /* 0x000000ffff107224 */ /* 0x000fce00078e00ff */
.L_x_293:
[----:B0-----:R-:W0:Y:S01]  /*df30*/  S2R R5, SR_CgaCtaId ;  /* 0x0000000000057919 */ /* 0x001e220000008800 */
[----:B------:R-:W-:Y:S01]  /*df40*/  MOV R4, 0x400 ;  /* 0x0000040000047802 */ /* 0x000fe20000000f00 */
[----:B------:R-:W1:Y:S03]  /*df50*/  S2R R18, SR_TID.X ;  /* 0x0000000000127919 */ /* 0x000e660000002100 */
[----:B0-----:R-:W-:Y:S02]  /*df60*/  LEA R12, R5, R4, 0x18 ;  /* 0x00000004050c7211 */ /* 0x001fe400078ec0ff */
[----:B------:R-:W-:Y:S02]  /*df70*/  SHF.L.U32 R4, R2, 0x1f, RZ ;  /* 0x0000001f02047819 */ /* 0x000fe400000006ff */
[----:B-1----:R-:W-:Y:S01]  /*df80*/  LOP3.LUT P1, RZ, R18, 0x7f, RZ, 0xc0, !PT ;  /* 0x0000007f12ff7812 */ /* 0x002fe2000782c0ff */
[----:B------:R-:W-:-:S04]  /*df90*/  IMAD R11, R3, 0x8, R12 ;  /* 0x00000008030b7824 */ /* 0x000fc800078e020c */
[----:B------:R-:W0:Y:S08]  /*dfa0*/  SYNCS.PHASECHK.TRANS64.TRYWAIT P0, [R11+URZ+0x30], R4 ;  /* 0x000030040b0075a7 */ /* 0x000e30000800017f */
[----:B------:R-:W1:Y:S01]  /*dfb0*/  @!P1 LDC R5, c[0x0][0x640] ;  /* 0x00019000ff059b82 */ /* 0x000e620000000800 */
[----:B0-----:R-:W-:Y:S05]  /*dfc0*/  @!P0 BRA `(.L_x_291) ;  /* 0x0000000c00f88947 */ /* 0x001fea0003800000 */
.L_x_312:
[----:B------:R-:W-:Y:S01]  /*dfd0*/  UPRMT UR6, UR38, 0x9910, URZ ;  /* 0x0000991026067896 */ /* 0x000fe2000800003f */
[----:B-1----:R1:W-:Y:S03]  /*dfe0*/  @!P1 SYNCS.ARRIVE.TRANS64 RZ, [R11+URZ], R5 ;  /* 0x000000050bff99a7 */ /* 0x0023e6000800003f */
[----:B------:R-:W-:-:S06]  /*dff0*/  UISETP.NE.AND UP0, UPT, UR6, 0x2, UPT ;  /* 0x000000020600788c */ /* 0x000fcc000bf05270 */
[----:B------:R-:W-:-:S13]  /*e000*/  PLOP3.LUT P0, PT, PT, PT, UP0, 0x80, 0x0 ;  /* 0x000000000000781c */ /* 0x000fda0003f0f008 */
[----:B-1----:R-:W-:Y:S05]  /*e010*/  @P0 BRA `(.L_x_292) ;  /* 0x0000000000040947 */ /* 0x002fea0003800000 */
[----:B------:R-:W-:Y:S01]  /*e020*/  BPT.TRAP 0x1 ;  /* 0x000000040000795c */ /* 0x000fe20000300000 */
.L_x_292:
[C---:B------:R-:W-:Y:S01]  /*e030*/  R2UR UR16, R3.reuse ;  /* 0x00000000031072ca */ /* 0x040fe200000e0000 */
[----:B------:R-:W-:Y:S01]  /*e040*/  UIADD3 UR22, UP0, UR40, 0xf0, URZ ;  /* 0x000000f028167890 */ /* 0x000fe2000ff1e03f */
[----:B------:R-:W-:Y:S01]  /*e050*/  R2UR UR8, R3 ;  /* 0x00000000030872ca */ /* 0x000fe200000e0000 */
[----:B------:R-:W-:Y:S01]  /*e060*/  UIADD3 UR30, UP1, UR40, 0x1f0, URZ ;  /* 0x000001f0281e7890 */ /* 0x000fe2000ff3e03f */
[----:B------:R-:W-:Y:S01]  /*e070*/  R2UR UR13, R12 ;  /* 0x000000000c0d72ca */ /* 0x000fe200000e0000 */
[----:B------:R-:W-:Y:S01]  /*e080*/  UIADD3 UR42, UP2, UR40, 0x2f0, URZ ;  /* 0x000002f0282a7890 */ /* 0x000fe2000ff5e03f */
[----:B------:R-:W-:Y:S01]  /*e090*/  R2UR UR25, R11 ;  /* 0x000000000b1972ca */ /* 0x000fe200000e0000 */
[----:B------:R-:W-:Y:S01]  /*e0a0*/  UIADD3.X UR23, URZ, UR41, URZ, UP0, !UPT ;  /* 0x000000293f177290 */ /* 0x000fe200087fe43f */
[----:B------:R-:W-:Y:S01]  /*e0b0*/  R2UR UR28, R6 ;  /* 0x00000000061c72ca */ /* 0x000fe200000e0000 */
[----:B------:R-:W-:Y:S01]  /*e0c0*/  UIADD3.X UR31, URZ, UR41, URZ, UP1, !UPT ;  /* 0x000000293f1f7290 */ /* 0x000fe20008ffe43f */
[----:B------:R-:W-:Y:S01]  /*e0d0*/  IADD3 R15, R15, -0x1, RZ ;  /* 0xffffffff0f0f7810 */ /* 0x000fe20007ffe0ff */
[----:B------:R-:W-:Y:S01]  /*e0e0*/  VIADD R3, R3, 0x1 ;  /* 0x0000000103037836 */ /* 0x000fe20000000000 */
[----:B------:R-:W-:Y:S01]  /*e0f0*/  R2UR UR26, R14 ;  /* 0x000000000e1a72ca */ /* 0x000fe200000e0000 */
[----:B------:R-:W-:Y:S01]  /*e100*/  USHF.L.U32 UR16, UR16, 0xe, URZ ;  /* 0x0000000e10107899 */ /* 0x000fe2000800063f */
[----:B------:R-:W-:Y:S01]  /*e110*/  R2UR UR27, R7 ;  /* 0x00000000071b72ca */ /* 0x000fe200000e0000 */
[----:B------:R-:W-:Y:S01]  /*e120*/  ULEA UR8, UR8, UR29, 0xc ;  /* 0x0000001d08087291 */ /* 0x000fe2000f8e603f */
[----:B------:R-:W-:Y:S01]  /*e130*/  R2UR UR11, R17 ;  /* 0x00000000110b72ca */ /* 0x000fe200000e0000 */
[----:B------:R-:W-:Y:S01]  /*e140*/  ULOP3.LUT UR24, UR16, 0x2000, UR35, 0xf8, !UPT ;  /* 0x0000200010187892 */ /* 0x000fe2000f8ef823 */
[----:B------:R-:W-:Y:S01]  /*e150*/  R2UR UR12, R16 ;  /* 0x00000000100c72ca */ /* 0x000fe200000e0000 */
[----:B------:R-:W-:Y:S01]  /*e160*/  UIADD3 UR8, UR13, 0x30180, UR8 ;  /* 0x000301800d087890 */ /* 0x000fe2000fffe008 */
[----:B------:R-:W-:Y:S01]  /*e170*/  R2UR UR18, R13 ;  /* 0x000000000d1272ca */ /* 0x000fe200000e0000 */
[----:B------:R-:W-:Y:S01]  /*e180*/  UIADD3 UR24, UR13, 0x180, UR24 ;  /* 0x000001800d187890 */ /* 0x000fe2000fffe018 */
[----:B------:R-:W-:Y:S01]  /*e190*/  R2UR UR19, R10 ;  /* 0x000000000a1372ca */ /* 0x000fe200000e0000 */
[----:B------:R-:W-:Y:S01]  /*e1a0*/  UIADD3.X UR43, URZ, UR41, URZ, UP2, !UPT ;  /* 0x000000293f2b7290 */ /* 0x000fe200097fe43f */
[----:B------:R-:W-:Y:S01]  /*e1b0*/  ISETP.GT.AND P1, PT, R15, 0x1, PT ;  /* 0x000000010f00780c */ /* 0x000fe20003f24270 */
[----:B------:R-:W-:Y:S01]  /*e1c0*/  UIADD3 UR16, UR13, 0x18180, UR16 ;  /* 0x000181800d107890 */ /* 0x000fe2000fffe010 */
[C---:B------:R-:W-:Y:S01]  /*e1d0*/  ISETP.NE.AND P0, PT, R3.reuse, 0x6, PT ;  /* 0x000000060300780c */ /* 0x040fe20003f05270 */
[----:B------:R-:W-:Y:S01]  /*e1e0*/  UMOV UR39, 0x30000 ;  /* 0x0003000000277882 */ /* 0x000fe20000000000 */
[----:B------:R-:W-:Y:S01]  /*e1f0*/  UMOV UR6, 0x0 ;  /* 0x0000000000067882 */ /* 0x000fe20000000000 */
[----:B------:R-:W-:Y:S01]  /*e200*/  UMOV UR7, 0x10000000 ;  /* 0x1000000000077882 */ /* 0x000fe20000000000 */
[----:B------:R-:W-:Y:S01]  /*e210*/  UMOV UR10, URZ ;  /* 0x0000003f000a7c82 */ /* 0x000fe20008000000 */
[----:B------:R-:W-:Y:S01]  /*e220*/  UMOV UR9, UR25 ;  /* 0x0000001900097c82 */ /* 0x000fe20008000000 */
[----:B------:R-:W-:Y:S01]  /*e230*/  UMOV UR13, UR28 ;  /* 0x0000001c000d7c82 */ /* 0x000fe20008000000 */
[----:B------:R1:W-:Y:S01]  /*e240*/  UTMALDG.3D.MULTICAST [UR24], [UR22], UR39, desc[UR6] ;  /* 0x00000618160073b4 */ /* 0x0003e20008011827 */
[----:B------:R-:W-:Y:S01]  /*e250*/  UMOV UR17, UR25 ;  /* 0x0000001900117c82 */ /* 0x000fe20008000000 */
[----:B------:R-:W-:Y:S01]  /*e260*/  UMOV UR20, UR28 ;  /* 0x0000001c00147c82 */ /* 0x000fe20008000000 */
[----:B------:R-:W-:Y:S01]  /*e270*/  SEL R5, RZ, 0x1, P0 ;  /* 0x00000001ff057807 */ /* 0x000fe20000000000 */
[----:B------:R-:W-:Y:S01]  /*e280*/  VIADD R16, R16, 0x1 ;  /* 0x0000000110107836 */ /* 0x000fe20000000000 */
[----:B------:R-:W-:Y:S01]  /*e290*/  SEL R3, R3, RZ, P0 ;  /* 0x000000ff03037207 */ /* 0x000fe20000000000 */
[----:B------:R-:W-:Y:S01]  /*e2a0*/  VIADD R14, R14, 0x40 ;  /* 0x000000400e0e7836 */ /* 0x000fe20000000000 */
[----:B------:R-:W-:Y:S01]  /*e2b0*/  LOP3.LUT R2, R2, R5, RZ, 0x3c, !PT ;  /* 0x0000000502027212 */ /* 0x000fe200078e3cff */
[----:B------:R1:W-:Y:S01]  /*e2c0*/  UTMALDG.4D.MULTICAST [UR8], [UR30], UR39, desc[UR6] ;  /* 0x000006081e0073b4 */ /* 0x0003e20008019827 */
[----:B------:R-:W-:Y:S01]  /*e2d0*/  VIADD R13, R13, 0x80 ;  /* 0x000000800d0d7836 */ /* 0x000fe20000000000 */
[----:B------:R1:W-:Y:S02]  /*e2e0*/  UTMALDG.3D [UR16], [UR42], desc[UR6] ;  /* 0x000006102a0075b4 */ /* 0x0003e40008011000 */
[----:B-1----:R-:W-:Y:S05]  /*e2f0*/  @P1 BRA `(.L_x_293) ;  /* 0xfffffffc000c1947 */ /* 0x002fea000383ffff */
.L_x_290:
[----:B------:R-:W-:Y:S05]  /*e300*/  BSYNC B1 ;  /* 0x0000000000017941 */ /* 0x000fea0003800000 */
.L_x_289:
[----:B------:R-:W2:Y:S01]  /*e310*/  LDL.LU R18, [R1+0x84] ;  /* 0x0000840001127983 */ /* 0x000ea20000300800 */
[----:B------:R-:W-:Y:S02]  /*e320*/  LOP3.LUT P1, RZ, R9, 0xff, RZ, 0xc0, !PT ;  /* 0x000000ff09ff7812 */ /* 0x000fe4000782c0ff */
[----:B------:R-:W-:Y:S01]  /*e330*/  IADD3 R8, R8, UR32, RZ ;  /* 0x0000002008087c10 */ /* 0x000fe2000fffe0ff */
[----:B------:R-:W3:Y:S01]  /*e340*/  LDL.LU R12, [R1+0x88] ;  /* 0x00008800010c7983 */ /* 0x000ee20000300800 */
[----:B------:R-:W-:Y:S01]  /*e350*/  IMAD.U32 R5, RZ, RZ, UR32 ;  /* 0x00000020ff057e24 */ /* 0x000fe2000f8e00ff */
[----:B------:R-:W-:Y:S01]  /*e360*/  ULDC.64 UR6, c[0x0][0x750] ;  /* 0x0001d40000067ab9 */ /* 0x000fe20000000a00 */
[----:B------:R-:W-:Y:S01]  /*e370*/  ISETP.GT.U32.AND P0, PT, R8, 0x5, PT ;  /* 0x000000050800780c */ /* 0x000fe20003f04070 */
[----:B------:R-:W-:Y:S01]  /*e380*/  UISETP.GE.U32.AND UP0, UPT, UR32, 0x6, UPT ;  /* 0x000000062000788c */ /* 0x000fe2000bf06070 */
[----:B------:R-:W-:Y:S01]  /*e390*/  BSSY B1, `(.L_x_294) ;  /* 0x000006d000017945 */ /* 0x000fe20003800000 */
[----:B------:R-:W-:Y:S01]  /*e3a0*/  IMAD.MOV.U32 R7, RZ, RZ, -0x1 ;  /* 0xffffffffff077424 */ /* 0x000fe200078e00ff */
[----:B------:R-:W-:-:S02]  /*e3b0*/  ISETP.LT.U32.AND P0, PT, R5, 0x6, P0 ;  /* 0x000000060500780c */ /* 0x000fc40000701070 */
[----:B------:R-:W-:Y:S01]  /*e3c0*/  MOV R6, 0xffffffff ;  /* 0xffffffff00067802 */ /* 0x000fe20000000f00 */
[----:B------:R-:W0:Y:S01]  /*e3d0*/  @P1 S2R R3, SR_CgaCtaId ;  /* 0x0000000000031919 */ /* 0x000e220000008800 */
[----:B------:R-:W-:Y:S02]  /*e3e0*/  @P1 MOV R2, 0x400 ;  /* 0x0000040000021802 */ /* 0x000fe40000000f00 */
[----:B------:R-:W-:Y:S02]  /*e3f0*/  PLOP3.LUT P2, PT, PT, PT, UP0, 0x80, 0x0 ;  /* 0x000000000000781c */ /* 0x000fe40003f4f008 */
[----:B------:R-:W-:Y:S02]  /*e400*/  PRMT R9, RZ, 0x7610, R9 ;  /* 0x00007610ff097816 */ /* 0x000fe40000000009 */
[----:B0-----:R-:W-:Y:S01]  /*e410*/  @P1 LEA R4, R3, R2, 0x18 ;  /* 0x0000000203041211 */ /* 0x001fe200078ec0ff */
[----:B------:R-:W-:-:S03]  /*e420*/  IMAD.WIDE.U32 R2, R8, -0x55555555, RZ ;  /* 0xaaaaaaab08027825 */ /* 0x000fc600078e00ff */
[----:B------:R0:W-:Y:S02]  /*e430*/  @P1 SYNCS.ARRIVE.TRANS64.A1T0 RZ, [R4+URZ+0x78], RZ ;  /* 0x000078ff04ff19a7 */ /* 0x0001e4000810003f */
[----:B------:R-:W-:Y:S02]  /*e440*/  SHF.R.U32.HI R5, RZ, 0x2, R3 ;  /* 0x00000002ff057819 */ /* 0x000fe40000011603 */
[----:B------:R-:W-:Y:S02]  /*e450*/  SEL R3, RZ, 0x1, !P0 ;  /* 0x00000001ff037807 */ /* 0x000fe40004000000 */
[----:B------:R-:W-:Y:S01]  /*e460*/  PRMT R2, RZ, 0x7610, R2 ;  /* 0x00007610ff027816 */ /* 0x000fe20000000002 */
[----:B------:R-:W-:Y:S01]  /*e470*/  IMAD R8, R5, -0x6, R8 ;  /* 0xfffffffa05087824 */ /* 0x000fe200078e0208 */
[----:B------:R-:W-:-:S04]  /*e480*/  LOP3.LUT R0, R0, R3, RZ, 0x3c, !PT ;  /* 0x0000000300007212 */ /* 0x000fc800078e3cff */
[----:B------:R-:W-:Y:S01]  /*e490*/  @P2 LOP3.LUT R0, R0, 0x1, R5, 0x78, !PT ;  /* 0x0000000100002812 */ /* 0x000fe200078e7805 */
[----:B------:R-:W-:Y:S01]  /*e4a0*/  IMAD.MOV.U32 R5, RZ, RZ, -0x1 ;  /* 0xffffffffff057424 */ /* 0x000fe200078e00ff */
[----:B---3--:R-:W-:-:S04]  /*e4b0*/  IADD3 R12, P1, R12, UR36, RZ ;  /* 0x000000240c0c7c10 */ /* 0x008fc8000ff3e0ff */
[----:B--2---:R-:W-:Y:S01]  /*e4c0*/  IADD3.X R18, R18, UR34, RZ, P1, !PT ;  /* 0x0000002212127c10 */ /* 0x004fe20008ffe4ff */
[----:B------:R0:W-:Y:S01]  /*e4d0*/  STL [R1+0x88], R12 ;  /* 0x0000880c01007387 */ /* 0x0001e20000100800 */
[----:B------:R-:W-:-:S03]  /*e4e0*/  ISETP.GE.U32.AND P0, PT, R12, UR6, PT ;  /* 0x000000060c007c0c */ /* 0x000fc6000bf06070 */
[----:B------:R0:W-:Y:S01]  /*e4f0*/  STL [R1+0x84], R18 ;  /* 0x0000841201007387 */ /* 0x0001e20000100800 */
[----:B------:R-:W-:-:S13]  /*e500*/  ISETP.GE.U32.AND.EX P0, PT, R18, UR7, PT, P0 ;  /* 0x0000000712007c0c */ /* 0x000fda000bf06100 */
[----:B0-----:R-:W-:Y:S05]  /*e510*/  @P0 BRA `(.L_x_295) ;  /* 0x0000000400500947 */ /* 0x001fea0003800000 */
[----:B------:R-:W-:Y:S01]  /*e520*/  ULDC.64 UR6, c[0x0][0x728] ;  /* 0x0001ca0000067ab9 */ /* 0x000fe20000000a00 */
[----:B------:R-:W0:Y:S01]  /*e530*/  S2R R11, SR_CTAID.X ;  /* 0x00000000000b7919 */ /* 0x000e220000002500 */
[----:B------:R-:W-:Y:S01]  /*e540*/  ISETP.NE.U32.AND P0, PT, RZ, UR6, PT ;  /* 0x00000006ff007c0c */ /* 0x000fe2000bf05070 */
[----:B------:R-:W-:Y:S01]  /*e550*/  ULDC UR9, c[0x0][0x730] ;  /* 0x0001cc0000097ab9 */ /* 0x000fe20000000800 */
[----:B------:R-:W-:Y:S01]  /*e560*/  IMAD.MOV.U32 R2, RZ, RZ, R12 ;  /* 0x000000ffff027224 */ /* 0x000fe200078e000c */
[----:B------:R-:W1:Y:S01]  /*e570*/  S2R R10, SR_CTAID.Y ;  /* 0x00000000000a7919 */ /* 0x000e620000002600 */
[----:B------:R-:W-:Y:S01]  /*e580*/  ISETP.NE.AND.EX P0, PT, RZ, UR7, PT, P0 ;  /* 0x00000007ff007c0c */ /* 0x000fe2000bf05300 */
[----:B------:R-:W-:-:S12]  /*e590*/  IMAD.MOV.U32 R3, RZ, RZ, R18 ;  /* 0x000000ffff037224 */ /* 0x000fd800078e0012 */
[----:B------:R-:W-:Y:S05]  /*e5a0*/  @!P0 BRA `(.L_x_296) ;  /* 0x0000000000288947 */ /* 0x000fea0003800000 */
[----:B------:R-:W-:Y:S02]  /*e5b0*/  ULDC UR8, c[0x0][0x734] ;  /* 0x0001cd0000087ab9 */ /* 0x000fe40000000800 */
[----:B------:R-:W-:-:S05]  /*e5c0*/  IADD3 R7, P0, R12, UR8, RZ ;  /* 0x000000080c077c10 */ /* 0x000fca000ff1e0ff */
[----:B------:R-:W-:-:S04]  /*e5d0*/  IMAD.X R13, RZ, RZ, R18, P0 ;  /* 0x000000ffff0d7224 */ /* 0x000fc800000e0612 */
[----:B------:R-:W-:-:S04]  /*e5e0*/  IMAD.WIDE.U32 R4, R13, UR6, RZ ;  /* 0x000000060d047c25 */ /* 0x000fc8000f8e00ff */
[----:B------:R-:W-:-:S04]  /*e5f0*/  IMAD.WIDE.U32 R4, P0, R7, UR7, R4 ;  /* 0x0000000707047c25 */ /* 0x000fc8000f800004 */
[----:B------:R-:W-:Y:S01]  /*e600*/  IMAD.WIDE.U32 R6, R7, UR6, RZ ;  /* 0x0000000607067c25 */ /* 0x000fe2000f8e00ff */
[----:B------:R-:W-:-:S03]  /*e610*/  IADD3.X R3, RZ, RZ, RZ, P0, !PT ;  /* 0x000000ffff037210 */ /* 0x000fc600007fe4ff */
[----:B------:R-:W-:Y:S01]  /*e620*/  IMAD.MOV.U32 R2, RZ, RZ, R5 ;  /* 0x000000ffff027224 */ /* 0x000fe200078e0005 */
[----:B------:R-:W-:-:S05]  /*e630*/  IADD3 RZ, P0, R7, R4, RZ ;  /* 0x0000000407ff7210 */ /* 0x000fca0007f1e0ff */
[----:B------:R-:W-:-:S08]  /*e640*/  IMAD.WIDE.U32.X R2, R13, UR7, R2, P0 ;  /* 0x000000070d027c25 */ /* 0x000fd000080e0402 */
.L_x_296:
[--C-:B------:R-:W-:Y:S01]  /*e650*/  SHF.R.U64 R6, R2, UR9, R3.reuse ;  /* 0x0000000902067c19 */ /* 0x100fe20008001203 */
[----:B------:R-:W-:Y:S01]  /*e660*/  ULDC.64 UR6, c[0x0][0x720] ;  /* 0x0001c80000067ab9 */ /* 0x000fe20000000a00 */
[----:B------:R-:W-:Y:S01]  /*e670*/  SHF.R.U32.HI R2, RZ, UR9, R3 ;  /* 0x00000009ff027c19 */ /* 0x000fe20008011603 */
[----:B------:R-:W2:Y:S01]  /*e680*/  LDC R16, c[0x0][0x144] ;  /* 0x00005100ff107b82 */ /* 0x000ea20000000800 */
[----:B------:R-:W-:Y:S01]  /*e690*/  IADD3 R5, P0, RZ, -R6, RZ ;  /* 0x80000006ff057210 */ /* 0x000fe20007f1e0ff */
[----:B------:R-:W-:Y:S01]  /*e6a0*/  ULDC.64 UR10, c[0x0][0x740] ;  /* 0x0001d000000a7ab9 */ /* 0x000fe20000000a00 */
[----:B------:R-:W-:Y:S01]  /*e6b0*/  MOV R3, R18 ;  /* 0x0000001200037202 */ /* 0x000fe20000000f00 */
[----:B------:R-:W-:Y:S01]  /*e6c0*/  ULDC UR8, c[0x0][0x708] ;  /* 0x0001c20000087ab9 */ /* 0x000fe20000000800 */
[----:B0-----:R-:W-:Y:S01]  /*e6d0*/  I2FP.F32.U32 R7, R11 ;  /* 0x0000000b00077245 */ /* 0x001fe20000201000 */
[----:B------:R-:W-:Y:S01]  /*e6e0*/  IMAD.X R2, RZ, RZ, ~R2, P0 ;  /* 0x000000ffff027224 */ /* 0x000fe200000e0e02 */
[----:B------:R-:W-:Y:S01]  /*e6f0*/  ISETP.NE.U32.AND P0, PT, RZ, UR10, PT ;  /* 0x0000000aff007c0c */ /* 0x000fe2000bf05070 */
[----:B------:R-:W0:Y:S02]  /*e700*/  LDC R13, c[0x0][0x148] ;  /* 0x00005200ff0d7b82 */ /* 0x000e240000000800 */
[----:B------:R-:W-:Y:S01]  /*e710*/  IMAD R4, R2, UR6, RZ ;  /* 0x0000000602047c24 */ /* 0x000fe2000f8e02ff */
[----:B------:R-:W-:Y:S01]  /*e720*/  ISETP.NE.AND.EX P0, PT, RZ, UR11, PT, P0 ;  /* 0x0000000bff007c0c */ /* 0x000fe2000bf05300 */
[----:B------:R-:W-:-:S04]  /*e730*/  IMAD.MOV.U32 R2, RZ, RZ, R12 ;  /* 0x000000ffff027224 */ /* 0x000fc800078e000c */
[----:B------:R-:W-:Y:S01]  /*e740*/  IMAD.WIDE.U32 R2, R5, UR6, R2 ;  /* 0x0000000605027c25 */ /* 0x000fe2000f8e0002 */
[----:B------:R-:W-:-:S03]  /*e750*/  ULDC UR6, c[0x0][0x150] ;  /* 0x0000540000067ab9 */ /* 0x000fc60000000800 */
[----:B------:R-:W-:Y:S02]  /*e760*/  IMAD R5, R5, UR7, R4 ;  /* 0x0000000705057c24 */ /* 0x000fe4000f8e0204 */
[----:B------:R-:W-:Y:S01]  /*e770*/  FMUL R4, R7, UR6 ;  /* 0x0000000607047c20 */ /* 0x000fe20008400000 */
[----:B------:R-:W-:Y:S01]  /*e780*/  ULDC UR6, c[0x0][0x718] ;  /* 0x0001c60000067ab9 */ /* 0x000fe20000000800 */
[----:B------:R-:W-:Y:S01]  /*e790*/  ULDC UR7, c[0x0][0x154] ;  /* 0x0000550000077ab9 */ /* 0x000fe20000000800 */
[----:B------:R-:W-:-:S03]  /*e7a0*/  IMAD.IADD R3, R3, 0x1, R5 ;  /* 0x0000000103037824 */ /* 0x000fc600078e0205 */
[----:B------:R-:W3:Y:S02]  /*e7b0*/  F2I.U32.TRUNC.NTZ R4, R4 ;  /* 0x0000000400047305 */ /* 0x000ee4000020f000 */
[----:B------:R-:W-:Y:S02]  /*e7c0*/  SHF.R.U64 R7, R2, UR6, R3 ;  /* 0x0000000602077c19 */ /* 0x000fe40008001203 */
[----:B-1----:R-:W-:-:S05]  /*e7d0*/  I2FP.F32.U32 R2, R10 ;  /* 0x0000000a00027245 */ /* 0x002fca0000201000 */
[----:B------:R-:W-:Y:S01]  /*e7e0*/  FMUL R5, R2, UR7 ;  /* 0x0000000702057c20 */ /* 0x000fe20008400000 */
[----:B------:R-:W-:Y:S01]  /*e7f0*/  SHF.R.U32.HI R2, RZ, UR6, R3 ;  /* 0x00000006ff027c19 */ /* 0x000fe20008011603 */
[----:B------:R-:W-:Y:S02]  /*e800*/  ULDC UR6, c[0x0][0x758] ;  /* 0x0001d60000067ab9 */ /* 0x000fe40000000800 */
[----:B------:R1:W4:Y:S01]  /*e810*/  F2I.U32.TRUNC.NTZ R15, R5 ;  /* 0x00000005000f7305 */ /* 0x000322000020f000 */
[--C-:B------:R-:W-:Y:S02]  /*e820*/  SHF.R.U64 R14, R7, UR8, R2.reuse ;  /* 0x00000008070e7c19 */ /* 0x100fe40008001202 */
[----:B------:R-:W-:Y:S01]  /*e830*/  SHF.R.U32.HI R3, RZ, UR8, R2 ;  /* 0x00000008ff037c19 */ /* 0x000fe20008011602 */
[----:B---3--:R-:W-:-:S03]  /*e840*/  IMAD.MOV R2, RZ, RZ, -R4 ;  /* 0x000000ffff027224 */ /* 0x008fc600078e0a04 */
[----:B------:R-:W-:Y:S01]  /*e850*/  SHF.R.U64 R12, R14, UR6, R3 ;  /* 0x000000060e0c7c19 */ /* 0x000fe20008001203 */
[----:B--2---:R-:W-:Y:S01]  /*e860*/  IMAD R17, R16, R2, R11 ;  /* 0x0000000210117224 */ /* 0x004fe200078e020b */
[----:B------:R-:W-:-:S03]  /*e870*/  SHF.R.U32.HI R4, RZ, UR6, R3 ;  /* 0x00000006ff047c19 */ /* 0x000fc60008011603 */
[----:B------:R-:W-:Y:S01]  /*e880*/  IMAD.MOV.U32 R2, RZ, RZ, R12 ;  /* 0x000000ffff027224 */ /* 0x000fe200078e000c */
[----:B------:R-:W-:Y:S01]  /*e890*/  MOV R3, R4 ;  /* 0x0000000400037202 */ /* 0x000fe20000000f00 */
[----:B-1----:R-:W-:Y:S06]  /*e8a0*/  @!P0 BRA `(.L_x_297) ;  /* 0x0000000000288947 */ /* 0x002fec0003800000 */
[----:B------:R-:W-:Y:S02]  /*e8b0*/  ULDC UR6, c[0x0][0x74c] ;  /* 0x0001d30000067ab9 */ /* 0x000fe40000000800 */
[----:B------:R-:W-:-:S05]  /*e8c0*/  IADD3 R3, P0, R12, UR6, RZ ;  /* 0x000000060c037c10 */ /* 0x000fca000ff1e0ff */
[----:B------:R-:W-:-:S04]  /*e8d0*/  IMAD.X R11, RZ, RZ, R4, P0 ;  /* 0x000000ffff0b7224 */ /* 0x000fc800000e0604 */
[----:B------:R-:W-:-:S04]  /*e8e0*/  IMAD.WIDE.U32 R4, R11, UR10, RZ ;  /* 0x0000000a0b047c25 */ /* 0x000fc8000f8e00ff */
[----:B------:R-:W-:-:S04]  /*e8f0*/  IMAD.WIDE.U32 R4, P0, R3, UR11, R4 ;  /* 0x0000000b03047c25 */ /* 0x000fc8000f800004 */
[----:B------:R-:W-:-:S04]  /*e900*/  IMAD.WIDE.U32 R2, R3, UR10, RZ ;  /* 0x0000000a03027c25 */ /* 0x000fc8000f8e00ff */
[----:B------:R-:W-:Y:S01]  /*e910*/  IMAD.MOV.U32 R2, RZ, RZ, R5 ;  /* 0x000000ffff027224 */ /* 0x000fe200078e0005 */
[----:B------:R-:W-:Y:S01]  /*e920*/  IADD3 RZ, P1, R3, R4, RZ ;  /* 0x0000000403ff7210 */ /* 0x000fe20007f3e0ff */
[----:B------:R-:W-:-:S04]  /*e930*/  IMAD.X R3, RZ, RZ, RZ, P0 ;  /* 0x000000ffff037224 */ /* 0x000fc800000e06ff */
[----:B------:R-:W-:-:S08]  /*e940*/  IMAD.WIDE.U32.X R2, R11, UR11, R2, P1 ;  /* 0x0000000b0b027c25 */ /* 0x000fd000088e0402 */
.L_x_297:
[----:B------:R-:W-:Y:S01]  /*e950*/  ULDC UR6, c[0x0][0x748] ;  /* 0x0001d20000067ab9 */ /* 0x000fe20000000800 */
[----:B----4-:R-:W-:Y:S01]  /*e960*/  IADD3 R15, -R15, RZ, RZ ;  /* 0x000000ff0f0f7210 */ /* 0x010fe20007ffe1ff */
[----:B------:R-:W-:Y:S01]  /*e970*/  ULDC UR7, c[0x0][0x710] ;  /* 0x0001c40000077ab9 */ /* 0x000fe20000000800 */
[----:B------:R-:W-:Y:S01]  /*e980*/  SHF.R.U64 R3, R2, UR6, R3 ;  /* 0x0000000602037c19 */ /* 0x000fe20008001203 */
[----:B------:R-:W-:Y:S01]  /*e990*/  ULDC UR6, c[0x0][0x738] ;  /* 0x0001ce0000067ab9 */ /* 0x000fe20000000800 */
[----:B------:R-:W-:Y:S01]  /*e9a0*/  LOP3.LUT R2, R14, UR33, RZ, 0xc0, !PT ;  /* 0x000000210e027c12 */ /* 0x000fe2000f8ec0ff */
[----:B0-----:R-:W-:Y:S01]  /*e9b0*/  @P4 IMAD R17, R13, R15, R10 ;  /* 0x0000000f0d114224 */ /* 0x001fe200078e020a */
[----:B------:R-:W-:Y:S01]  /*e9c0*/  LOP3.LUT R7, R7, UR4, RZ, 0xc0, !PT ;  /* 0x0000000407077c12 */ /* 0x000fe2000f8ec0ff */
[----:B------:R-:W-:Y:S02]  /*e9d0*/  IMAD.MOV R5, RZ, RZ, -R3 ;  /* 0x000000ffff057224 */ /* 0x000fe400078e0a03 */
[----:B------:R-:W-:-:S02]  /*e9e0*/  IMAD R2, R3, UR5, R2 ;  /* 0x0000000503027c24 */ /* 0x000fc4000f8e0202 */
[----:B------:R-:W-:Y:S01]  /*e9f0*/  IMAD R12, R5, UR6, R12 ;  /* 0x00000006050c7c24 */ /* 0x000fe2000f8e020c */
[----:B------:R-:W-:Y:S01]  /*ea00*/  ULDC UR6, c[0x0][0x700] ;  /* 0x0001c00000067ab9 */ /* 0x000fe20000000800 */
[----:B------:R-:W-:Y:S02]  /*ea10*/  IMAD R5, R2, UR7, R17 ;  /* 0x0000000702057c24 */ /* 0x000fe4000f8e0211 */
[----:B------:R-:W-:Y:S02]  /*ea20*/  IMAD R12, R12, UR6, R7 ;  /* 0x000000060c0c7c24 */ /* 0x000fe4000f8e0207 */
[----:B------:R-:W-:-:S03]  /*ea30*/  IMAD.MOV.U32 R2, RZ, RZ, 0x1 ;  /* 0x00000001ff027424 */ /* 0x000fc600078e00ff */
[----:B------:R-:W-:Y:S02]  /*ea40*/  SEL R7, R12, R5, !P4 ;  /* 0x000000050c077207 */ /* 0x000fe40006000000 */
[----:B------:R-:W-:-:S07]  /*ea50*/  SEL R5, R5, R12, !P4 ;  /* 0x0000000c05057207 */ /* 0x000fce0006000000 */
.L_x_295:
[----:B------:R-:W-:Y:S05]  /*ea60*/  BSYNC B1 ;  /* 0x0000000000017941 */ /* 0x000fea0003800000 */
.L_x_294:
[----:B------:R-:W-:-:S13]  /*ea70*/  LOP3.LUT P0, RZ, R2, 0xff, RZ, 0xc0, !PT ;  /* 0x000000ff02ff7812 */ /* 0x000fda000780c0ff */
[----:B------:R-:W-:Y:S05]  /*ea80*/  @P0 BRA `(.L_x_298) ;  /* 0xfffffff000e80947 */ /* 0x000fea000383ffff */
[----:B------:R-:W-:Y:S05]  /*ea90*/  BSYNC B0 ;  /* 0x0000000000007941 */ /* 0x000fea0003800000 */
.L_x_287:
[----:B------:R-:W-:-:S03]  /*eaa0*/  UMOV UR6, 0xffffffff ;  /* 0xffffffff00067882 */ /* 0x000fc60000000000 */
[----:B------:R-:W-:Y:S05]  /*eab0*/  BRA.DIV UR6, `(.L_x_299) ;  /* 0x0000000606507947 */ /* 0x000fea000b800000 */
[----:B------:R-:W-:-:S13]  /*eac0*/  ELECT P0, URZ, PT ;  /* 0x00000000003f782f */ /* 0x000fda0003800000 */
.L_x_315:
[----:B------:R-:W-:Y:S04]  /*ead0*/  BSSY B0, `(.L_x_300) ;  /* 0x000003e000007945 */ /* 0x000fe80003800000 */
[----:B------:R-:W-:Y:S05]  /*eae0*/  @!P0 BRA `(.L_x_301) ;  /* 0x0000000000f08947 */ /* 0x000fea0003800000 */
[----:B------:R-:W-:-:S04]  /*eaf0*/  ULOP3.LUT UR6, UR14, 0x2, URZ, 0xfc, !UPT ;  /* 0x000000020e067892 */ /* 0x000fc8000f8efc3f */
[----:B------:R-:W-:-:S06]  /*eb00*/  UISETP.NE.AND UP0, UPT, UR6, 0x3, UPT ;  /* 0x000000030600788c */ /* 0x000fcc000bf05270 */
[----:B------:R-:W-:-:S13]  /*eb10*/  PLOP3.LUT P0, PT, PT, PT, UP0, 0x80, 0x0 ;  /* 0x000000000000781c */ /* 0x000fda0003f0f008 */
[----:B------:R-:W-:Y:S05]  /*eb20*/  @!P0 BRA `(.L_x_302) ;  /* 0x0000000000048947 */ /* 0x000fea0003800000 */
[----:B------:R-:W-:Y:S01]  /*eb30*/  BPT.TRAP 0x1 ;  /* 0x000000040000795c */ /* 0x000fe20000300000 */
.L_x_302:
[----:B------:R-:W0:Y:S01]  /*eb40*/  S2R R3, SR_CgaCtaId ;  /* 0x0000000000037919 */ /* 0x000e220000008800 */
[----:B------:R-:W-:-:S04]  /*eb50*/  MOV R2, 0x400 ;  /* 0x0000040000027802 */ /* 0x000fc80000000f00 */
[----:B0-----:R-:W-:Y:S02]  /*eb60*/  LEA R3, R3, R2, 0x18 ;  /* 0x0000000203037211 */ /* 0x001fe400078ec0ff */
[----:B------:R-:W-:-:S03]  /*eb70*/  SHF.L.U32 R2, R0, 0x1f, RZ ;  /* 0x0000001f00027819 */ /* 0x000fc600000006ff */
[----:B------:R-:W-:-:S05]  /*eb80*/  VIADD R3, R3, 0x30 ;  /* 0x0000003003037836 */ /* 0x000fca0000000000 */
[C---:B------:R-:W-:Y:S01]  /*eb90*/  LEA R7, R8.reuse, R3, 0x3 ;  /* 0x0000000308077211 */ /* 0x040fe200078e18ff */
[----:B------:R-:W-:-:S03]  /*eba0*/  VIADD R8, R8, 0x1 ;  /* 0x0000000108087836 */ /* 0x000fc60000000000 */
[----:B------:R-:W0:Y:S02]  /*ebb0*/  SYNCS.PHASECHK.TRANS64.TRYWAIT P0, [R7+URZ], R2 ;  /* 0x00000002070075a7 */ /* 0x000e24000800017f */
[----:B------:R-:W-:-:S04]  /*ebc0*/  ISETP.NE.AND P1, PT, R8, 0x6, PT ;  /* 0x000000060800780c */ /* 0x000fc80003f25270 */
[----:B------:R-:W-:Y:S02]  /*ebd0*/  SEL R5, RZ, 0x1, P1 ;  /* 0x00000001ff057807 */ /* 0x000fe40000800000 */
[----:B------:R-:W-:Y:S02]  /*ebe0*/  SEL R8, R8, RZ, P1 ;  /* 0x000000ff08087207 */ /* 0x000fe40000800000 */
[----:B------:R-:W-:-:S03]  /*ebf0*/  LOP3.LUT R5, R0, R5, RZ, 0x3c, !PT ;  /* 0x0000000500057212 */ /* 0x000fc600078e3cff */
[----:B------:R-:W-:Y:S01]  /*ec00*/  IMAD R9, R8, 0x8, R3 ;  /* 0x0000000808097824 */ /* 0x000fe200078e0203 */
[----:B------:R-:W-:Y:S01]  /*ec10*/  SHF.L.U32 R4, R5, 0x1f, RZ ;  /* 0x0000001f05047819 */ /* 0x000fe200000006ff */
[----:B0-----:R-:W-:Y:S06]  /*ec20*/  @!P0 BRA `(.L_x_303) ;  /* 0x0000000400148947 */ /* 0x001fec0003800000 */
.L_x_316:
[----:B------:R-:W1:Y:S01]  /*ec30*/  SYNCS.PHASECHK.TRANS64.TRYWAIT P0, [R9+URZ], R4 ;  /* 0x00000004090075a7 */ /* 0x000e62000800017f */
[----:B------:R-:W-:-:S04]  /*ec40*/  IADD3 R0, R8, 0x1, RZ ;  /* 0x0000000108007810 */ /* 0x000fc80007ffe0ff */
[----:B------:R-:W-:-:S04]  /*ec50*/  ISETP.NE.AND P1, PT, R0, 0x6, PT ;  /* 0x000000060000780c */ /* 0x000fc80003f25270 */
[----:B0-----:R-:W-:Y:S02]  /*ec60*/  SEL R2, RZ, 0x1, P1 ;  /* 0x00000001ff027807 */ /* 0x001fe40000800000 */
[----:B------:R-:W-:Y:S02]  /*ec70*/  SEL R0, R0, RZ, P1 ;  /* 0x000000ff00007207 */ /* 0x000fe40000800000 */
[----:B------:R-:W-:-:S03]  /*ec80*/  LOP3.LUT R7, R5, R2, RZ, 0x3c, !PT ;  /* 0x0000000205077212 */ /* 0x000fc600078e3cff */
[----:B------:R-:W-:Y:S01]  /*ec90*/  IMAD R6, R0, 0x8, R3 ;  /* 0x0000000800067824 */ /* 0x000fe200078e0203 */
[----:B------:R-:W-:Y:S01]  /*eca0*/  SHF.L.U32 R5, R7, 0x1f, RZ ;  /* 0x0000001f07057819 */ /* 0x000fe200000006ff */
[----:B-1----:R-:W-:Y:S06]  /*ecb0*/  @!P0 BRA `(.L_x_304) ;  /* 0x0000000400048947 */ /* 0x002fec0003800000 */
.L_x_317:
[----:B------:R-:W1:Y:S01]  /*ecc0*/  SYNCS.PHASECHK.TRANS64.TRYWAIT P0, [R6+URZ], R5 ;  /* 0x00000005060075a7 */ /* 0x000e62000800017f */
[----:B------:R-:W-:-:S05]  /*ecd0*/  VIADD R0, R0, 0x1 ;  /* 0x0000000100007836 */ /* 0x000fca0000000000 */
[----:B------:R-:W-:-:S04]  /*ece0*/  ISETP.NE.AND P1, PT, R0, 0x6, PT ;  /* 0x000000060000780c */ /* 0x000fc80003f25270 */
[----:B------:R-:W-:Y:S02]  /*ecf0*/  SEL R2, RZ, 0x1, P1 ;  /* 0x00000001ff027807 */ /* 0x000fe40000800000 */
[----:B------:R-:W-:Y:S02]  /*ed00*/  SEL R0, R0, RZ, P1 ;  /* 0x000000ff00007207 */ /* 0x000fe40000800000 */
[----:B------:R-:W-:Y:S02]  /*ed10*/  LOP3.LUT R7, R7, R2, RZ, 0x3c, !PT ;  /* 0x0000000207077212 */ /* 0x000fe400078e3cff */
[----:B0-----:R-:W-:Y:S02]  /*ed20*/  LEA R9, R0, R3, 0x3 ;  /* 0x0000000300097211 */ /* 0x001fe400078e18ff */
[----:B------:R-:W-:Y:S01]  /*ed30*/  SHF.L.U32 R4, R7, 0x1f, RZ ;  /* 0x0000001f07047819 */ /* 0x000fe200000006ff */
[----:B-1----:R-:W-:Y:S06]  /*ed40*/  @!P0 BRA `(.L_x_305) ;  /* 0x0000000000f48947 */ /* 0x002fec0003800000 */
.L_x_318:
[----:B------:R-:W1:Y:S01]  /*ed50*/  SYNCS.PHASECHK.TRANS64.TRYWAIT P0, [R9+URZ], R4 ;  /* 0x00000004090075a7 */ /* 0x000e62000800017f */
[----:B------:R-:W-:-:S05]  /*ed60*/  VIADD R0, R0, 0x1 ;  /* 0x0000000100007836 */ /* 0x000fca0000000000 */
[----:B------:R-:W-:-:S04]  /*ed70*/  ISETP.NE.AND P1, PT, R0, 0x6, PT ;  /* 0x000000060000780c */ /* 0x000fc80003f25270 */
[----:B------:R-:W-:Y:S02]  /*ed80*/  SEL R2, RZ, 0x1, P1 ;  /* 0x00000001ff027807 */ /* 0x000fe40000800000 */
[----:B------:R-:W-:Y:S02]  /*ed90*/  SEL R0, R0, RZ, P1 ;  /* 0x000000ff00007207 */ /* 0x000fe40000800000 */
[----:B------:R-:W-:-:S03]  /*eda0*/  LOP3.LUT R7, R7, R2, RZ, 0x3c, !PT ;  /* 0x0000000207077212 */ /* 0x000fc600078e3cff */
[----:B0-----:R-:W-:Y:S01]  /*edb0*/  IMAD R6, R0, 0x8, R3 ;  /* 0x0000000800067824 */ /* 0x001fe200078e0203 */
[----:B------:R-:W-:Y:S01]  /*edc0*/  SHF.L.U32 R5, R7, 0x1f, RZ ;  /* 0x0000001f07057819 */ /* 0x000fe200000006ff */
[----:B-1----:R-:W-:Y:S06]  /*edd0*/  @!P0 BRA `(.L_x_306) ;  /* 0x0000000000e48947 */ /* 0x002fec0003800000 */
.L_x_319:
[----:B------:R-:W1:Y:S01]  /*ede0*/  SYNCS.PHASECHK.TRANS64.TRYWAIT P0, [R6+URZ], R5 ;  /* 0x00000005060075a7 */ /* 0x000e62000800017f */
[----:B------:R-:W-:-:S04]  /*edf0*/  IADD3 R0, R0, 0x1, RZ ;  /* 0x0000000100007810 */ /* 0x000fc80007ffe0ff */
[----:B------:R-:W-:-:S04]  /*ee00*/  ISETP.NE.AND P1, PT, R0, 0x6, PT ;  /* 0x000000060000780c */ /* 0x000fc80003f25270 */
[----:B------:R-:W-:Y:S02]  /*ee10*/  SEL R2, RZ, 0x1, P1 ;  /* 0x00000001ff027807 */ /* 0x000fe40000800000 */
[----:B------:R-:W-:Y:S02]  /*ee20*/  SEL R0, R0, RZ, P1 ;  /* 0x000000ff00007207 */ /* 0x000fe40000800000 */
[----:B------:R-:W-:Y:S01]  /*ee30*/  LOP3.LUT R2, R7, R2, RZ, 0x3c, !PT ;  /* 0x0000000207027212 */ /* 0x000fe200078e3cff */
[----:B-1----:R-:W-:Y:S06]  /*ee40*/  @!P0 BRA `(.L_x_307) ;  /* 0x0000000000dc8947 */ /* 0x002fec0003800000 */
.L_x_320:
[----:B------:R-:W-:Y:S01]  /*ee50*/  IMAD R3, R0, 0x8, R3 ;  /* 0x0000000800037824 */ /* 0x000fe200078e0203 */
[----:B------:R-:W-:-:S07]  /*ee60*/  SHF.L.U32 R0, R2, 0x1f, RZ ;  /* 0x0000001f02007819 */ /* 0x000fce00000006ff */
.L_x_308:
[----:B--2---:R2:W3:Y:S02]  /*ee70*/  SYNCS.PHASECHK.TRANS64.TRYWAIT P0, [R3+URZ], R0 ;  /* 0x00000000030075a7 */ /* 0x0044e4000800017f */
[----:B---3--:R-:W-:Y:S05]  /*ee80*/  @!P0 NANOSLEEP.SYNCS 0x989680 ;  /* 0x009896800000895d */ /* 0x008fea0003900000 */
[----:B------:R-:W3:Y:S02]  /*ee90*/  @!P0 SYNCS.PHASECHK.TRANS64 P0, [R3+URZ], R0 ;  /* 0x00000000030085a7 */ /* 0x000ee4000800007f */
[----:B---3--:R-:W-:Y:S05]  /*eea0*/  @!P0 BRA `(.L_x_308) ;  /* 0xfffffffc00f08947 */ /* 0x008fea000383ffff */
.L_x_301:
[----:B------:R-:W-:Y:S05]  /*eeb0*/  BSYNC B0 ;  /* 0x0000000000007941 */ /* 0x000fea0003800000 */
.L_x_300:
[----:B------:R-:W-:Y:S05]  /*eec0*/  EXIT ;  /* 0x000000000000794d */ /* 0x000fea0003800000 */
.L_x_21:
[----:B-1----:R-:W-:-:S04]  /*eed0*/  IMAD.U32 R153, RZ, RZ, UR8 ;  /* 0x00000008ff997e24 */ /* 0x002fc8000f8e00ff */
[----:B------:R1:W2:Y:S03]  /*eee0*/  SYNCS.PHASECHK.TRANS64.TRYWAIT P1, [R153+URZ], R152 ;  /* 0x00000098990075a7 */ /* 0x0002a6000802017f */
[----:B--2---:R-:W-:Y:S05]  /*eef0*/  @!P1 NANOSLEEP.SYNCS 0x989680 ;  /* 0x009896800000995d */ /* 0x004fea0003900000 */
[----:B------:R-:W2:Y:S02]  /*ef00*/  @!P1 SYNCS.PHASECHK.TRANS64 P1, [R153+URZ], R152 ;  /* 0x00000098990095a7 */ /* 0x000ea4000802007f */
[----:B--2---:R-:W-:Y:S05]  /*ef10*/  @!P1 BRA `(.L_x_21) ;  /* 0xfffffffc00ec9947 */ /* 0x004fea000383ffff */
[----:B------:R-:W-:Y:S05]  /*ef20*/  BRA `(.L_x_20) ;  /* 0xffffff2c00e47947 */ /* 0x000fea000383ffff */
.L_x_288:
[----:B------:R-:W-:Y:S01]  /*ef30*/  BSSY B1, `(.L_x_309) ;  /* 0x0000006000017945 */ /* 0x000fe20003800000 */
[----:B------:R-:W-:-:S07]  /*ef40*/  MOV R2, 0xffffffff ;  /* 0xffffffff00027802 */ /* 0x000fce0000000f00 */
[----:B------:R-:W-:Y:S05]  /*ef50*/  WARPSYNC.COLLECTIVE R2, `(.L_x_310) ;  /* 0x00000000020c7348 */ /* 0x000fea0003c00000 */
[----:B------:R-:W-:Y:S02]  /*ef60*/  ELECT P0, UR62, PT ;  /* 0x00000000003e782f */ /* 0x000fe40003800000 */
[----:B------:R-:W-:Y:S01]  /*ef70*/  MOV R2, UR62 ;  /* 0x0000003e00027c02 */ /* 0x000fe20008000f00 */
[----:B------:R-:W-:Y:S10]  /*ef80*/  ENDCOLLECTIVE ;  /* 0x000000000000791b */ /* 0x000ff40003800000 */
.L_x_310:
[----:B------:R-:W-:Y:S05]  /*ef90*/  BSYNC B1 ;  /* 0x0000000000017941 */ /* 0x000fea0003800000 */
.L_x_309:
[----:B------:R-:W-:Y:S05]  /*efa0*/  BRA `(.L_x_311) ;  /* 0xffffffec00ac7947 */ /* 0x000fea000383ffff */
.L_x_291:
[----:B0-----:R0:W2:Y:S02]  /*efb0*/  SYNCS.PHASECHK.TRANS64.TRYWAIT P0, [R11+URZ+0x30], R4 ;  /* 0x000030040b0075a7 */ /* 0x0010a4000800017f */
[----:B--2---:R-:W-:Y:S05]  /*efc0*/  @!P0 NANOSLEEP.SYNCS 0x989680 ;  /* 0x009896800000895d */ /* 0x004fea0003900000 */
[----:B------:R-:W2:Y:S02]  /*efd0*/  @!P0 SYNCS.PHASECHK.TRANS64 P0, [R11+URZ+0x30], R4 ;  /* 0x000030040b0085a7 */ /* 0x000ea4000800007f */
[----:B--2---:R-:W-:Y:S05]  /*efe0*/  @!P0 BRA `(.L_x_291) ;  /* 0xfffffffc00f08947 */ /* 0x004fea000383ffff */
[----:B------:R-:W-:Y:S05]  /*eff0*/  BRA `(.L_x_312) ;  /* 0xffffffec00f47947 */ /* 0x000fea000383ffff */
.L_x_299:
[----:B------:R-:W-:Y:S01]  /*f000*/  BSSY B0, `(.L_x_313) ;  /* 0x0000006000007945 */ /* 0x000fe20003800000 */
[----:B------:R-:W-:-:S07]  /*f010*/  IMAD.MOV.U32 R2, RZ, RZ, -0x1 ;  /* 0xffffffffff027424 */ /* 0x000fce00078e00ff */
[----:B------:R-:W-:Y:S05]  /*f020*/  WARPSYNC.COLLECTIVE R2, `(.L_x_314) ;  /* 0x00000000020c7348 */ /* 0x000fea0003c00000 */
[----:B------:R-:W-:Y:S02]  /*f030*/  ELECT P0, UR62, PT ;  /* 0x00000000003e782f */ /* 0x000fe40003800000 */
[----:B------:R-:W-:Y:S01]  /*f040*/  MOV R2, UR62 ;  /* 0x0000003e00027c02 */ /* 0x000fe20008000f00 */
[----:B------:R-:W-:Y:S10]  /*f050*/  ENDCOLLECTIVE ;  /* 0x000000000000791b */ /* 0x000ff40003800000 */
.L_x_314:
[----:B------:R-:W-:Y:S05]  /*f060*/  BSYNC B0 ;  /* 0x0000000000007941 */ /* 0x000fea0003800000 */
.L_x_313:
[----:B------:R-:W-:Y:S05]  /*f070*/  BRA `(.L_x_315) ;  /* 0xfffffff800947947 */ /* 0x000fea000383ffff */
.L_x_303:
[----:B0-----:R0:W1:Y:S02]  /*f080*/  SYNCS.PHASECHK.TRANS64.TRYWAIT P0, [R7+URZ], R2 ;  /* 0x00000002070075a7 */ /* 0x001064000800017f */
[----:B-1----:R-:W-:Y:S05]  /*f090*/  @!P0 NANOSLEEP.SYNCS 0x989680 ;  /* 0x009896800000895d */ /* 0x002fea0003900000 */
[----:B------:R-:W1:Y:S02]  /*f0a0*/  @!P0 SYNCS.PHASECHK.TRANS64 P0, [R7+URZ], R2 ;  /* 0x00000002070085a7 */ /* 0x000e64000800007f */
[----:B-1----:R-:W-:Y:S05]  /*f0b0*/  @!P0 BRA `(.L_x_303) ;  /* 0xfffffffc00f08947 */ /* 0x002fea000383ffff */
[----:B------:R-:W-:Y:S05]  /*f0c0*/  BRA `(.L_x_316) ;  /* 0xfffffff800d87947 */ /* 0x000fea000383ffff */
.L_x_304:
[----:B0-----:R0:W1:Y:S02]  /*f0d0*/  SYNCS.PHASECHK.TRANS64.TRYWAIT P0, [R9+URZ], R4 ;  /* 0x00000004090075a7 */ /* 0x001064000800017f */
[----:B-1----:R-:W-:Y:S05]  /*f0e0*/  @!P0 NANOSLEEP.SYNCS 0x989680 ;  /* 0x009896800000895d */ /* 0x002fea0003900000 */
[----:B------:R-:W1:Y:S02]  /*f0f0*/  @!P0 SYNCS.PHASECHK.TRANS64 P0, [R9+URZ], R4 ;  /* 0x00000004090085a7 */ /* 0x000e64000800007f */
[----:B-1----:R-:W-:Y:S05]  /*f100*/  @!P0 BRA `(.L_x_304) ;  /* 0xfffffffc00f08947 */ /* 0x002fea000383ffff */
[----:B------:R-:W-:Y:S05]  /*f110*/  BRA `(.L_x_317) ;  /* 0xfffffff800e87947 */ /* 0x000fea000383ffff */
.L_x_305:
[----:B0-----:R0:W1:Y:S02]  /*f120*/  SYNCS.PHASECHK.TRANS64.TRYWAIT P0, [R6+URZ], R5 ;  /* 0x00000005060075a7 */ /* 0x001064000800017f */
[----:B-1----:R-:W-:Y:S05]  /*f130*/  @!P0 NANOSLEEP.SYNCS 0x989680 ;  /* 0x009896800000895d */ /* 0x002fea0003900000 */
[----:B------:R-:W1:Y:S02]  /*f140*/  @!P0 SYNCS.PHASECHK.TRANS64 P0, [R6+URZ], R5 ;  /* 0x00000005060085a7 */ /* 0x000e64000800007f */
[----:B-1----:R-:W-:Y:S05]  /*f150*/  @!P0 BRA `(.L_x_305) ;  /* 0xfffffffc00f08947 */ /* 0x002fea000383ffff */
[----:B------:R-:W-:Y:S05]  /*f160*/  BRA `(.L_x_318) ;  /* 0xfffffff800f87947 */ /* 0x000fea000383ffff */
.L_x_306:
[----:B0-----:R0:W1:Y:S02]  /*f170*/  SYNCS.PHASECHK.TRANS64.TRYWAIT P0, [R9+URZ], R4 ;  /* 0x00000004090075a7 */ /* 0x001064000800017f */
[----:B-1----:R-:W-:Y:S05]  /*f180*/  @!P0 NANOSLEEP.SYNCS 0x989680 ;  /* 0x009896800000895d */ /* 0x002fea0003900000 */
[----:B------:R-:W1:Y:S02]  /*f190*/  @!P0 SYNCS.PHASECHK.TRANS64 P0, [R9+URZ], R4 ;  /* 0x00000004090085a7 */ /* 0x000e64000800007f */
[----:B-1----:R-:W-:Y:S05]  /*f1a0*/  @!P0 BRA `(.L_x_306) ;  /* 0xfffffffc00f08947 */ /* 0x002fea000383ffff */
[----:B------:R-:W-:Y:S05]  /*f1b0*/  BRA `(.L_x_319) ;  /* 0xfffffffc00087947 */ /* 0x000fea000383ffff */
.L_x_307:
[----:B-1----:R1:W2:Y:S02]  /*f1c0*/  SYNCS.PHASECHK.TRANS64.TRYWAIT P0, [R6+URZ], R5 ;  /* 0x00000005060075a7 */ /* 0x0022a4000800017f */
[----:B--2---:R-:W-:Y:S05]  /*f1d0*/  @!P0 NANOSLEEP.SYNCS 0x989680 ;  /* 0x009896800000895d */ /* 0x004fea0003900000 */
[----:B------:R-:W2:Y:S02]  /*f1e0*/  @!P0 SYNCS.PHASECHK.TRANS64 P0, [R6+URZ], R5 ;  /* 0x00000005060085a7 */ /* 0x000ea4000800007f */
[----:B--2---:R-:W-:Y:S05]  /*f1f0*/  @!P0 BRA `(.L_x_307) ;  /* 0xfffffffc00f08947 */ /* 0x004fea000383ffff */
[----:B------:R-:W-:Y:S05]  /*f200*/  BRA `(.L_x_320) ;  /* 0xfffffffc00107947 */ /* 0x000fea000383ffff */
.L_x_321:
[----:B------:R-:W-:-:S00]  /*f210*/  BRA `(.L_x_321) ;  /* 0xfffffffc00fc7947 */ /* 0x000fc0000383ffff */
[----:B------:R-:W-:-:S00]  /*f220*/  NOP ;  /* 0x0000000000007918 */ /* 0x000fc00000000000 */
        /* <DEDUP_REMOVED lines=13> */
.L_x_322:


//--------------------- .nv.shared._ZN7cutlass13device_kernelINS_4gemm6kernel13GemmUniversalIN4cute5tupleIJiiiiEEENS1_10collective13CollectiveMmaINS1_43MainloopSm90TmaGmmaWarpSpecializedSparseFP8ILi6ENS5_IJNS4_1CILi1EEENSA_ILi2EEESB_EEENS1_35KernelTmaWarpSpecializedCooperativeEEENS5_IJNSA_ILi256EEENSA_ILi128EEESH_EEENS_12float_e4m3_tENS5_IJNS4_6LayoutINS5_IJiNS5_IJSC_iEEEiEEENS5_IJlNS5_IJSB_SC_EEElEEEEENSK_INS5_IJNS5_IJNSA_ILi64EEEiEEENS5_IJSH_iEEEiEEENS5_IJNS5_IJSH_NSA_ILi8192EEEEEENS5_IJSB_lEEElEEEEEEEESJ_NS5_IJlSB_lEEENS4_8TiledMMAINS4_8MMA_AtomIJNS4_4SM904GMMA6SPARSE32GMMA_64x128x64_F32E4M3E4M3_SS_TNILNS14_7ScaleInE1ELS17_1ELNS14_9SparseSelE0EEEEEENSK_INS5_IJSC_SB_SB_EEENS5_IJSB_NSA_ILi0EEES1C_EEEEENS5_IJNS4_10UnderscoreES1F_S1F_EEEEENS4_23SM90_TMA_LOAD_MULTICASTENS4_14ComposedLayoutINS4_7SwizzleILi2ELi4ELi3EEENS4_25smem_sparse_ptr_flag_bitsILi2ELi8EEENSK_INS5_IJNS5_IJSB_NSA_ILi8EEEEEENS5_IJSC_SQ_EEEEEENS5_IJNS5_IJS1C_SH_EEESN_EEEEEEEvNS4_8identityENS4_13SM90_TMA_LOADENS1J_INS1K_ILi3ELi4ELi3EEENS4_18smem_ptr_flag_bitsILi8EEENSK_INS5_IJS1O_SH_EEENS5_IJSH_SB_EEEEEEEvS1W_EENS_8epilogue10collective6detail29Sm90TmaWarpSpecializedAdapterINS27_15DefaultEpilogueIfNS5_IJSB_llEEES2B_NS26_6thread17LinearCombinationIfLi1EffLNS2C_9ScaleType4KindE0ELNS_15FloatRoundStyleE2EfEENS1_15EpilogueDefaultEEEEEvvEEEEvNT_6ParamsE --------------------------
	.section	.nv.shared._ZN7cutlass13device_kernelINS_4gemm6kernel13GemmUniversalIN4cute5tupleIJiiiiEEENS1_10collective13CollectiveMmaINS1_43MainloopSm90TmaGmmaWarpSpecializedSparseFP8ILi6ENS5_IJNS4_1CILi1EEENSA_ILi2EEESB_EEENS1_35KernelTmaWarpSpecializedCooperativeEEENS5_IJNSA_ILi256EEENSA_ILi128EEESH_EEENS_12float_e4m3_tENS5_IJNS4_6LayoutINS5_IJiNS5_IJSC_iEEEiEEENS5_IJlNS5_IJSB_SC_EEElEEEEENSK_INS5_IJNS5_IJNSA_ILi64EEEiEEENS5_IJSH_iEEEiEEENS5_IJNS5_IJSH_NSA_ILi8192EEEEEENS5_IJSB_lEEElEEEEEEEESJ_NS5_IJlSB_lEEENS4_8TiledMMAINS4_8MMA_AtomIJNS4_4SM904GMMA6SPARSE32GMMA_64x128x64_F32E4M3E4M3_SS_TNILNS14_7ScaleInE1ELS17_1ELNS14_9SparseSelE0EEEEEENSK_INS5_IJSC_SB_SB_EEENS5_IJSB_NSA_ILi0EEES1C_EEEEENS5_IJNS4_10UnderscoreES1F_S1F_EEEEENS4_23SM90_TMA_LOAD_MULTICASTENS4_14ComposedLayoutINS4_7SwizzleILi2ELi4ELi3EEENS4_25smem_sparse_ptr_flag_bitsILi2ELi8EEENSK_INS5_IJNS5_IJSB_NSA_ILi8EEEEEENS5_IJSC_SQ_EEEEEENS5_IJNS5_IJS1C_SH_EEESN_EEEEEEEvNS4_8identityENS4_13SM90_TMA_LOADENS1J_INS1K_ILi3ELi4ELi3EEENS4_18smem_ptr_flag_bitsILi8EEENSK_INS5_IJS1O_SH_EEENS5_IJSH_SB_EEEEEEEvS1W_EENS_8epilogue10collective6detail29Sm90TmaWarpSpecializedAdapterINS27_15DefaultEpilogueIfNS5_IJSB_llEEES2B_NS26_6thread17LinearCombinationIfLi1EffLNS2C_9ScaleType4KindE0ELNS_15FloatRoundStyleE2EfEENS1_15EpilogueDefaultEEEEEvvEEEEvNT_6ParamsE,"aw",@nobits
	.sectionflags	@""
	.align	16
	.zero		1024


//--------------------- .nv.shared.reserved.0     --------------------------
	.section	.nv.shared.reserved.0,"aw",@nobits
	.weak		__nv_reservedSMEM_offset_0_alias
	.size		__nv_reservedSMEM_offset_0_alias, 0, 0
	.other		__nv_reservedSMEM_offset_0_alias,@"STO_CUDA_RESERVED_SHARED STV_DEFAULT"
__nv_reservedSMEM_offset_0_alias:
	.zero		0


//--------------------- .nv.global                --------------------------
	.section	.nv.global,"aw",@nobits
.nv.global:
	.type		_ZN39_INTERNAL_934b32b9_4_k_cu_384faebb_32024cute1_E,@object
	.size		_ZN39_INTERNAL_934b32b9_4_k_cu_384faebb_32024cute1_E,(_ZN39_INTERNAL_934b32b9_4_k_cu_384faebb_32024cuda3std3__45__cpo6cbeginE - _ZN39_INTERNAL_934b32b9_4_k_cu_384faebb_32024cute1_E)
_ZN39_INTERNAL_934b32b9_4_k_cu_384faebb_32024cute1_E:
	.zero		1
	.type		_ZN39_INTERNAL_934b32b9_4_k_cu_384faebb_32024cuda3std3__45__cpo6cbeginE,@object
	.size		_ZN39_INTERNAL_934b32b9_4_k_cu_384faebb_32024cuda3std3__45__cpo6cbeginE,(_ZN39_INTERNAL_934b32b9_4_k_cu_384faebb_32024cuda3std3__48in_placeE - _ZN39_INTERNAL_934b32b9_4_k_cu_384faebb_32024cuda3std3__45__cpo6cbeginE)
_ZN39_INTERNAL_934b32b9_4_k_cu_384faebb_32024cuda3std3__45__cpo6cbeginE:
	.zero		1
	.type		_ZN39_INTERNAL_934b32b9_4_k_cu_384faebb_32024cuda3std3__48in_placeE,@object
	.size		_ZN39_INTERNAL_934b32b9_4_k_cu_384faebb_32024cuda3std3__48in_placeE,(_ZN39_INTERNAL_934b32b9_4_k_cu_384faebb_32024cuda3std6ranges3__45__cpo9iter_moveE - _ZN39_INTERNAL_934b32b9_4_k_cu_384faebb_32024cuda3std3__48in_placeE)
_ZN39_INTERNAL_934b32b9_4_k_cu_384faebb_32024cuda3std3__48in_placeE:
	.zero		1
	.type		_ZN39_INTERNAL_934b32b9_4_k_cu_384faebb_32024cuda3std6ranges3__45__cpo9iter_moveE,@object
	.size		_ZN39_INTERNAL_934b32b9_4_k_cu_384faebb_32024cuda3std6ranges3__45__cpo9iter_moveE,(_ZN39_INTERNAL_934b32b9_4_k_cu_384faebb_32024cuda3std3__45__cpo5beginE - _ZN39_INTERNAL_934b32b9_4_k_cu_384faebb_32024cuda3std6ranges3__45__cpo9iter_moveE)
_ZN39_INTERNAL_934b32b9_4_k_cu_384faebb_32024cuda3std6ranges3__45__cpo9iter_moveE:
	.zero		1
	.type		_ZN39_INTERNAL_934b32b9_4_k_cu_384faebb_32024cuda3std3__45__cpo5beginE,@object
	.size		_ZN39_INTERNAL_934b32b9_4_k_cu_384faebb_32024cuda3std3__45__cpo5beginE,(_ZN39_INTERNAL_934b32b9_4_k_cu_384faebb_32024cuda3std3__441_GLOBAL__N__934b32b9_4_k_cu_384faebb_32026ignoreE - _ZN39_INTERNAL_934b32b9_4_k_cu_384faebb_32024cuda3std3__45__cpo5beginE)
_ZN39_INTERNAL_934b32b9_4_k_cu_384faebb_32024cuda3std3__45__cpo5beginE:
	.zero		1
	.type		_ZN39_INTERNAL_934b32b9_4_k_cu_384faebb_32024cuda3std3__441_GLOBAL__N__934b32b9_4_k_cu_384faebb_32026ignoreE,@object
	.size		_ZN39_INTERNAL_934b32b9_4_k_cu_384faebb_32024cuda3std3__441_GLOBAL__N__934b32b9_4_k_cu_384faebb_32026ignoreE,(_ZN39_INTERNAL_934b32b9_4_k_cu_384faebb_32024cute7productE - _ZN39_INTERNAL_934b32b9_4_k_cu_384faebb_32024cuda3std3__441_GLOBAL__N__934b32b9_4_k_cu_384faebb_32026ignoreE)
_ZN39_INTERNAL_934b32b9_4_k_cu_384faebb_32024cuda3std3__441_GLOBAL__N__934b32b9_4_k_cu_384faebb_32026ignoreE:
	.zero		1
	.type		_ZN39_INTERNAL_934b32b9_4_k_cu_384faebb_32024cute7productE,@object
	.size		_ZN39_INTERNAL_934b32b9_4_k_cu_384faebb_32024cute7productE,(_ZN39_INTERNAL_934b32b9_4_k_cu_384faebb_32024cuda3std3__45__cpo3endE - _ZN39_INTERNAL_934b32b9_4_k_cu_384faebb_32024cute7productE)
_ZN39_INTERNAL_934b32b9_4_k_cu_384faebb_32024cute7productE:
	.zero		1
	.type		_ZN39_INTERNAL_934b32b9_4_k_cu_384faebb_32024cuda3std3__45__cpo3endE,@object
	.size		_ZN39_INTERNAL_934b32b9_4_k_cu_384faebb_32024cuda3std3__45__cpo3endE,(_ZN39_INTERNAL_934b32b9_4_k_cu_384faebb_32024cuda3std3__419piecewise_constructE - _ZN39_INTERNAL_934b32b9_4_k_cu_384faebb_32024cuda3std3__45__cpo3endE)
_ZN39_INTERNAL_934b32b9_4_k_cu_384faebb_32024cuda3std3__45__cpo3endE:
	.zero		1
	.type		_ZN39_INTERNAL_934b32b9_4_k_cu_384faebb_32024cuda3std3__419piecewise_constructE,@object
	.size		_ZN39_INTERNAL_934b32b9_4_k_cu_384faebb_32024cuda3std3__419piecewise_constructE,(_ZN39_INTERNAL_934b32b9_4_k_cu_384faebb_32024cuda3std3__45__cpo4cendE - _ZN39_INTERNAL_934b32b9_4_k_cu_384faebb_32024cuda3std3__419piecewise_constructE)
_ZN39_INTERNAL_934b32b9_4_k_cu_384faebb_32024cuda3std3__419piecewise_constructE:
	.zero		1
	.type		_ZN39_INTERNAL_934b32b9_4_k_cu_384faebb_32024cuda3std3__45__cpo4cendE,@object
	.size		_ZN39_INTERNAL_934b32b9_4_k_cu_384faebb_32024cuda3std3__45__cpo4cendE,(_ZN39_INTERNAL_934b32b9_4_k_cu_384faebb_32024cuda3std6ranges3__45__cpo4swapE - _ZN39_INTERNAL_934b32b9_4_k_cu_384faebb_32024cuda3std3__45__cpo4cendE)
_ZN39_INTERNAL_934b32b9_4_k_cu_384faebb_32024cuda3std3__45__cpo4cendE:
	.zero		1
	.type		_ZN39_INTERNAL_934b32b9_4_k_cu_384faebb_32024cuda3std6ranges3__45__cpo4swapE,@object
	.size		_ZN39_INTERNAL_934b32b9_4_k_cu_384faebb_32024cuda3std6ranges3__45__cpo4swapE,(.L_7 - _ZN39_INTERNAL_934b32b9_4_k_cu_384faebb_32024cuda3std6ranges3__45__cpo4swapE)
_ZN39_INTERNAL_934b32b9_4_k_cu_384faebb_32024cuda3std6ranges3__45__cpo4swapE:
	.zero		1
.L_7:


//--------------------- .nv.constant0._ZN7cutlass13device_kernelINS_4gemm6kernel13GemmUniversalIN4cute5tupleIJiiiiEEENS1_10collective13CollectiveMmaINS1_43MainloopSm90TmaGmmaWarpSpecializedSparseFP8ILi6ENS5_IJNS4_1CILi1EEENSA_ILi2EEESB_EEENS1_35KernelTmaWarpSpecializedCooperativeEEENS5_IJNSA_ILi256EEENSA_ILi128EEESH_EEENS_12float_e4m3_tENS5_IJNS4_6LayoutINS5_IJiNS5_IJSC_iEEEiEEENS5_IJlNS5_IJSB_SC_EEElEEEEENSK_INS5_IJNS5_IJNSA_ILi64EEEiEEENS5_IJSH_iEEEiEEENS5_IJNS5_IJSH_NSA_ILi8192EEEEEENS5_IJSB_lEEElEEEEEEEESJ_NS5_IJlSB_lEEENS4_8TiledMMAINS4_8MMA_AtomIJNS4_4SM904GMMA6SPARSE32GMMA_64x128x64_F32E4M3E4M3_SS_TNILNS14_7ScaleInE1ELS17_1ELNS14_9SparseSelE0EEEEEENSK_INS5_IJSC_SB_SB_EEENS5_IJSB_NSA_ILi0EEES1C_EEEEENS5_IJNS4_10UnderscoreES1F_S1F_EEEEENS4_23SM90_TMA_LOAD_MULTICASTENS4_14ComposedLayoutINS4_7SwizzleILi2ELi4ELi3EEENS4_25smem_sparse_ptr_flag_bitsILi2ELi8EEENSK_INS5_IJNS5_IJSB_NSA_ILi8EEEEEENS5_IJSC_SQ_EEEEEENS5_IJNS5_IJS1C_SH_EEESN_EEEEEEEvNS4_8identityENS4_13SM90_TMA_LOADENS1J_INS1K_ILi3ELi4ELi3EEENS4_18smem_ptr_flag_bitsILi8EEENSK_INS5_IJS1O_SH_EEENS5_IJSH_SB_EEEEEEEvS1W_EENS_8epilogue10collective6detail29Sm90TmaWarpSpecializedAdapterINS27_15DefaultEpilogueIfNS5_IJSB_llEEES2B_NS26_6thread17LinearCombinationIfLi1EffLNS2C_9ScaleType4KindE0ELNS_15FloatRoundStyleE2EfEENS1_15EpilogueDefaultEEEEEvvEEEEvNT_6ParamsE --------------------------
	.section	.nv.constant0._ZN7cutlass13device_kernelINS_4gemm6kernel13GemmUniversalIN4cute5tupleIJiiiiEEENS1_10collective13CollectiveMmaINS1_43MainloopSm90TmaGmmaWarpSpecializedSparseFP8ILi6ENS5_IJNS4_1CILi1EEENSA_ILi2EEESB_EEENS1_35KernelTmaWarpSpecializedCooperativeEEENS5_IJNSA_ILi256EEENSA_ILi128EEESH_EEENS_12float_e4m3_tENS5_IJNS4_6LayoutINS5_IJiNS5_IJSC_iEEEiEEENS5_IJlNS5_IJSB_SC_EEElEEEEENSK_INS5_IJNS5_IJNSA_ILi64EEEiEEENS5_IJSH_iEEEiEEENS5_IJNS5_IJSH_NSA_ILi8192EEEEEENS5_IJSB_lEEElEEEEEEEESJ_NS5_IJlSB_lEEENS4_8TiledMMAINS4_8MMA_AtomIJNS4_4SM904GMMA6SPARSE32GMMA_64x128x64_F32E4M3E4M3_SS_TNILNS14_7ScaleInE1ELS17_1ELNS14_9SparseSelE0EEEEEENSK_INS5_IJSC_SB_SB_EEENS5_IJSB_NSA_ILi0EEES1C_EEEEENS5_IJNS4_10UnderscoreES1F_S1F_EEEEENS4_23SM90_TMA_LOAD_MULTICASTENS4_14ComposedLayoutINS4_7SwizzleILi2ELi4ELi3EEENS4_25smem_sparse_ptr_flag_bitsILi2ELi8EEENSK_INS5_IJNS5_IJSB_NSA_ILi8EEEEEENS5_IJSC_SQ_EEEEEENS5_IJNS5_IJS1C_SH_EEESN_EEEEEEEvNS4_8identityENS4_13SM90_TMA_LOADENS1J_INS1K_ILi3ELi4ELi3EEENS4_18smem_ptr_flag_bitsILi8EEENSK_INS5_IJS1O_SH_EEENS5_IJSH_SB_EEEEEEEvS1W_EENS_8epilogue10collective6detail29Sm90TmaWarpSpecializedAdapterINS27_15DefaultEpilogueIfNS5_IJSB_llEEES2B_NS26_6thread17LinearCombinationIfLi1EffLNS2C_9ScaleType4KindE0ELNS_15FloatRoundStyleE2EfEENS1_15EpilogueDefaultEEEEEvvEEEEvNT_6ParamsE,"a",@progbits
	.sectionflags	@""
	.align	4
.nv.constant0._ZN7cutlass13device_kernelINS_4gemm6kernel13GemmUniversalIN4cute5tupleIJiiiiEEENS1_10collective13CollectiveMmaINS1_43MainloopSm90TmaGmmaWarpSpecializedSparseFP8ILi6ENS5_IJNS4_1CILi1EEENSA_ILi2EEESB_EEENS1_35KernelTmaWarpSpecializedCooperativeEEENS5_IJNSA_ILi256EEENSA_ILi128EEESH_EEENS_12float_e4m3_tENS5_IJNS4_6LayoutINS5_IJiNS5_IJSC_iEEEiEEENS5_IJlNS5_IJSB_SC_EEElEEEEENSK_INS5_IJNS5_IJNSA_ILi64EEEiEEENS5_IJSH_iEEEiEEENS5_IJNS5_IJSH_NSA_ILi8192EEEEEENS5_IJSB_lEEElEEEEEEEESJ_NS5_IJlSB_lEEENS4_8TiledMMAINS4_8MMA_AtomIJNS4_4SM904GMMA6SPARSE32GMMA_64x128x64_F32E4M3E4M3_SS_TNILNS14_7ScaleInE1ELS17_1ELNS14_9SparseSelE0EEEEEENSK_INS5_IJSC_SB_SB_EEENS5_IJSB_NSA_ILi0EEES1C_EEEEENS5_IJNS4_10UnderscoreES1F_S1F_EEEEENS4_23SM90_TMA_LOAD_MULTICASTENS4_14ComposedLayoutINS4_7SwizzleILi2ELi4ELi3EEENS4_25smem_sparse_ptr_flag_bitsILi2ELi8EEENSK_INS5_IJNS5_IJSB_NSA_ILi8EEEEEENS5_IJSC_SQ_EEEEEENS5_IJNS5_IJS1C_SH_EEESN_EEEEEEEvNS4_8identityENS4_13SM90_TMA_LOADENS1J_INS1K_ILi3ELi4ELi3EEENS4_18smem_ptr_flag_bitsILi8EEENSK_INS5_IJS1O_SH_EEENS5_IJSH_SB_EEEEEEEvS1W_EENS_8epilogue10collective6detail29Sm90TmaWarpSpecializedAdapterINS27_15DefaultEpilogueIfNS5_IJSB_llEEES2B_NS26_6thread17LinearCombinationIfLi1EffLNS2C_9ScaleType4KindE0ELNS_15FloatRoundStyleE2EfEENS1_15EpilogueDefaultEEEEEvvEEEEvNT_6ParamsE:
	.zero		1920


//--------------------- SYMBOLS --------------------------

	.type		.nv.reservedSmem.offset0,@object
	.size		.nv.reservedSmem.offset0,0x4
